	.target	sm_100a

	.elftype	@"ET_EXEC"


//--------------------- .note.nv.tkinfo           --------------------------
	.section	.note.nv.tkinfo,"",@"SHT_NOTE"
	.sectionflags	@"SHF_NOTE_NV_TKINFO"
	.tkinfo
        /*0018*/ 	.word	0x00000081
        /*0030*/ 	.string	""
        /*0030*/ 	.string	"ptxas-blackwell"
        /*0030*/ 	.string	"Cuda compilation tools, release 12.9, V12.9.86"
        /*0030*/ 	.string	"Build cuda_12.9.r12.9/compiler.36037853_0"
        /*0030*/ 	.string	"-v  -suppress-debug-info  -lineinfo  -arch sm_100a "



//--------------------- .note.nv.cuver            --------------------------
	.section	.note.nv.cuver,"",@"SHT_NOTE"
	.sectionflags	@"SHF_NOTE_NV_CUVER"
        /*0018*/ 	.short	0x0001
        /*001a*/ 	.short	0x0064
        /*001c*/ 	.short	0x0001
        /*001e*/ 	.short	0x0000
        /*0020*/ 	.short	0x0001
        /*0022*/ 	.short	0x0000


//--------------------- .nv.info                  --------------------------
	.section	.nv.info,"",@"SHT_CUDA_INFO"
	.align	4


	//----- nvinfo : EIATTR_REGCOUNT
	.align		4
        /*0000*/ 	.byte	0x04, 0x2f
        /*0002*/ 	.short	(.L_4 - .L_3)
	.align		4
.L_3:
        /*0004*/ 	.word	index@(gluon_tcgen05)
        /*0008*/ 	.word	0x00000047


	//----- nvinfo : EIATTR_FRAME_SIZE
	.align		4
.L_4:
        /*000c*/ 	.byte	0x04, 0x11
        /*000e*/ 	.short	(.L_6 - .L_5)
	.align		4
.L_5:
        /*0010*/ 	.word	index@($__internal_2_$__cuda_sm10x_tcgen05_guardrail_trap_unallocated_columns_being_dealloced)
        /*0014*/ 	.word	0x00000000


	//----- nvinfo : EIATTR_FRAME_SIZE
	.align		4
.L_6:
        /*0018*/ 	.byte	0x04, 0x11
        /*001a*/ 	.short	(.L_8 - .L_7)
	.align		4
.L_7:
        /*001c*/ 	.word	index@($__internal_1_$__cuda_sm10x_tcgen05_guardrail_trap_phase_invalid_during_alloc)
        /*0020*/ 	.word	0x00000000


	//----- nvinfo : EIATTR_FRAME_SIZE
	.align		4
.L_8:
        /*0024*/ 	.byte	0x04, 0x11
        /*0026*/ 	.short	(.L_10 - .L_9)
	.align		4
.L_9:
        /*0028*/ 	.word	index@($__internal_0_$__cuda_sm10x_tcgen05_guardrail_trap_col_being_dealloced_not_returned_by_alloc)
        /*002c*/ 	.word	0x00000000


	//----- nvinfo : EIATTR_FRAME_SIZE
	.align		4
.L_10:
        /*0030*/ 	.byte	0x04, 0x11
        /*0032*/ 	.short	(.L_12 - .L_11)
	.align		4
.L_11:
        /*0034*/ 	.word	index@(gluon_tcgen05)
        /*0038*/ 	.word	0x00000000


	//----- nvinfo : EIATTR_MIN_STACK_SIZE
	.align		4
.L_12:
        /*003c*/ 	.byte	0x04, 0x12
        /*003e*/ 	.short	(.L_14 - .L_13)
	.align		4
.L_13:
        /*0040*/ 	.word	index@(gluon_tcgen05)
        /*0044*/ 	.word	0x00000000
.L_14:


//--------------------- .nv.info.gluon_tcgen05    --------------------------
	.section	.nv.info.gluon_tcgen05,"",@"SHT_CUDA_INFO"
	.sectionflags	@""
	.align	4


	//----- nvinfo : EIATTR_CUDA_API_VERSION
	.align		4
        /*0000*/ 	.byte	0x04, 0x37
        /*0002*/ 	.short	(.L_16 - .L_15)
.L_15:
        /*0004*/ 	.word	0x00000081


	//----- nvinfo : EIATTR_KPARAM_INFO
	.align		4
.L_16:
        /*0008*/ 	.byte	0x04, 0x17
        /*000a*/ 	.short	(.L_18 - .L_17)
.L_17:
        /*000c*/ 	.word	0x00000000
        /*0010*/ 	.short	0x000a
        /*0012*/ 	.short	0x0048
        /*0014*/ 	.byte	0x00, 0xf4, 0x21, 0x00


	//----- nvinfo : EIATTR_KPARAM_INFO
	.align		4
.L_18:
        /*0018*/ 	.byte	0x04, 0x17
        /*001a*/ 	.short	(.L_20 - .L_19)
.L_19:
        /*001c*/ 	.word	0x00000000
        /*0020*/ 	.short	0x0009
        /*0022*/ 	.short	0x0040
        /*0024*/ 	.byte	0x00, 0xf4, 0x21, 0x00


	//----- nvinfo : EIATTR_KPARAM_INFO
	.align		4
.L_20:
        /*0028*/ 	.byte	0x04, 0x17
        /*002a*/ 	.short	(.L_22 - .L_21)
.L_21:
        /*002c*/ 	.word	0x00000000
        /*0030*/ 	.short	0x0008
        /*0032*/ 	.short	0x0038
        /*0034*/ 	.byte	0x00, 0xf0, 0x21, 0x00


	//----- nvinfo : EIATTR_KPARAM_INFO
	.align		4
.L_22:
        /*0038*/ 	.byte	0x04, 0x17
        /*003a*/ 	.short	(.L_24 - .L_23)
.L_23:
        /*003c*/ 	.word	0x00000000
        /*0040*/ 	.short	0x0007
        /*0042*/ 	.short	0x0030
        /*0044*/ 	.byte	0x00, 0xf0, 0x21, 0x00


	//----- nvinfo : EIATTR_KPARAM_INFO
	.align		4
.L_24:
        /*0048*/ 	.byte	0x04, 0x17
        /*004a*/ 	.short	(.L_26 - .L_25)
.L_25:
        /*004c*/ 	.word	0x00000000
        /*0050*/ 	.short	0x0006
        /*0052*/ 	.short	0x0028
        /*0054*/ 	.byte	0x00, 0xf0, 0x21, 0x00


	//----- nvinfo : EIATTR_KPARAM_INFO
	.align		4
.L_26:
        /*0058*/ 	.byte	0x04, 0x17
        /*005a*/ 	.short	(.L_28 - .L_27)
.L_27:
        /*005c*/ 	.word	0x00000000
        /*0060*/ 	.short	0x0005
        /*0062*/ 	.short	0x0020
        /*0064*/ 	.byte	0x00, 0xf0, 0x11, 0x00


	//----- nvinfo : EIATTR_KPARAM_INFO
	.align		4
.L_28:
        /*0068*/ 	.byte	0x04, 0x17
        /*006a*/ 	.short	(.L_30 - .L_29)
.L_29:
        /*006c*/ 	.word	0x00000000
        /*0070*/ 	.short	0x0004
        /*0072*/ 	.short	0x001c
        /*0074*/ 	.byte	0x00, 0xf0, 0x11, 0x00


	//----- nvinfo : EIATTR_KPARAM_INFO
	.align		4
.L_30:
        /*0078*/ 	.byte	0x04, 0x17
        /*007a*/ 	.short	(.L_32 - .L_31)
.L_31:
        /*007c*/ 	.word	0x00000000
        /*0080*/ 	.short	0x0003
        /*0082*/ 	.short	0x0018
        /*0084*/ 	.byte	0x00, 0xf0, 0x11, 0x00


	//----- nvinfo : EIATTR_KPARAM_INFO
	.align		4
.L_32:
        /*0088*/ 	.byte	0x04, 0x17
        /*008a*/ 	.short	(.L_34 - .L_33)
.L_33:
        /*008c*/ 	.word	0x00000000
        /*0090*/ 	.short	0x0002
        /*0092*/ 	.short	0x0010
        /*0094*/ 	.byte	0x00, 0xf4, 0x21, 0x00


	//----- nvinfo : EIATTR_KPARAM_INFO
	.align		4
.L_34:
        /*0098*/ 	.byte	0x04, 0x17
        /*009a*/ 	.short	(.L_36 - .L_35)
.L_35:
        /*009c*/ 	.word	0x00000000
        /*00a0*/ 	.short	0x0001
        /*00a2*/ 	.short	0x0008
        /*00a4*/ 	.byte	0x00, 0xf4, 0x21, 0x00


	//----- nvinfo : EIATTR_KPARAM_INFO
	.align		4
.L_36:
        /*00a8*/ 	.byte	0x04, 0x17
        /*00aa*/ 	.short	(.L_38 - .L_37)
.L_37:
        /*00ac*/ 	.word	0x00000000
        /*00b0*/ 	.short	0x0000
        /*00b2*/ 	.short	0x0000
        /*00b4*/ 	.byte	0x00, 0xf4, 0x21, 0x00


	//----- nvinfo : EIATTR_AT_ENTRY_FRAGMENTS
	.align		4
.L_38:
        /*00b8*/ 	.byte	0x04, 0x4f
        /*00ba*/ 	.short	(.L_40 - .L_39)


	//   ....[0]....
.L_39:
        /*00bc*/ 	.word	0x00000004


	//----- nvinfo : EIATTR_RESERVED_SMEM_USED
	.align		4
.L_40:
        /*00c0*/ 	.byte	0x01, 0x41
	.zero		2


	//----- nvinfo : EIATTR_SPARSE_MMA_MASK
	.align		4
        /*00c4*/ 	.byte	0x03, 0x50
        /*00c6*/ 	.short	0x0000


	//----- nvinfo : EIATTR_TCGEN05_1CTA_USED
	.align		4
        /*00c8*/ 	.byte	0x01, 0x51
	.zero		2


	//----- nvinfo : EIATTR_MAXREG_COUNT
	.align		4
        /*00cc*/ 	.byte	0x03, 0x1b
        /*00ce*/ 	.short	0x00ff


	//----- nvinfo : EIATTR_NUM_BARRIERS
	.align		4
        /*00d0*/ 	.byte	0x02, 0x4c
        /*00d2*/ 	.byte	0x01
	.zero		1


	//----- nvinfo : EIATTR_INT_WARP_WIDE_INSTR_OFFSETS
	.align		4
        /*00d4*/ 	.byte	0x04, 0x31
        /*00d6*/ 	.short	(.L_42 - .L_41)


	//   ....[0]....
.L_41:
        /*00d8*/ 	.word	0x00001750


	//   ....[1]....
        /*00dc*/ 	.word	0x00001770


	//   ....[2]....
        /*00e0*/ 	.word	0x000017f0


	//   ....[3]....
        /*00e4*/ 	.word	0x00001bf0


	//   ....[4]....
        /*00e8*/ 	.word	0x00001c40


	//   ....[5]....
        /*00ec*/ 	.word	0x00001c50


	//   ....[6]....
        /*00f0*/ 	.word	0x00001c80


	//   ....[7]....
        /*00f4*/ 	.word	0x00002080


	//   ....[8]....
        /*00f8*/ 	.word	0x00002090


	//   ....[9]....
        /*00fc*/ 	.word	0x00002210


	//   ....[10]....
        /*0100*/ 	.word	0x00002280


	//   ....[11]....
        /*0104*/ 	.word	0x00002290


	//   ....[12]....
        /*0108*/ 	.word	0x000022d0


	//   ....[13]....
        /*010c*/ 	.word	0x00002780


	//   ....[14]....
        /*0110*/ 	.word	0x00002790


	//   ....[15]....
        /*0114*/ 	.word	0x00002ae0


	//   ....[16]....
        /*0118*/ 	.word	0x00002af0


	//   ....[17]....
        /*011c*/ 	.word	0x00002fe0


	//   ....[18]....
        /*0120*/ 	.word	0x00003030


	//----- nvinfo : EIATTR_COOP_GROUP_MASK_REGIDS
	.align		4
.L_42:
        /*0124*/ 	.byte	0x04, 0x29
        /*0126*/ 	.short	(.L_44 - .L_43)


	//   ....[0]....
.L_43:
        /*0128*/ 	.word	0xffffffff


	//   ....[1]....
        /*012c*/ 	.word	0xffffffff


	//   ....[2]....
        /*0130*/ 	.word	0xffffffff


	//   ....[3]....
        /*0134*/ 	.word	0xffffffff


	//   ....[4]....
        /*0138*/ 	.word	0xffffffff


	//   ....[5]....
        /*013c*/ 	.word	0xffffffff


	//   ....[6]....
        /*0140*/ 	.word	0xffffffff


	//   ....[7]....
        /*0144*/ 	.word	0xffffffff


	//   ....[8]....
        /*0148*/ 	.word	0xffffffff


	//   ....[9]....
        /*014c*/ 	.word	0xffffffff


	//----- nvinfo : EIATTR_COOP_GROUP_INSTR_OFFSETS
	.align		4
.L_44:
        /*0150*/ 	.byte	0x04, 0x28
        /*0152*/ 	.short	(.L_46 - .L_45)


	//   ....[0]....
.L_45:
        /*0154*/ 	.word	0x00000050


	//   ....[1]....
        /*0158*/ 	.word	0x00000310


	//   ....[2]....
        /*015c*/ 	.word	0x00000500


	//   ....[3]....
        /*0160*/ 	.word	0x000009a0


	//   ....[4]....
        /*0164*/ 	.word	0x00000ae0


	//   ....[5]....
        /*0168*/ 	.word	0x00000fe0


	//   ....[6]....
        /*016c*/ 	.word	0x00001120


	//   ....[7]....
        /*0170*/ 	.word	0x00001610


	//   ....[8]....
        /*0174*/ 	.word	0x00002e70


	//   ....[9]....
        /*0178*/ 	.word	0x000030e0


	//----- nvinfo : EIATTR_VRC_CTA_INIT_COUNT
	.align		4
.L_46:
        /*017c*/ 	.byte	0x02, 0x4a
        /*017e*/ 	.byte	0x80
	.zero		1


	//----- nvinfo : EIATTR_MBARRIER_INSTR_OFFSETS
	.align		4
        /*0180*/ 	.byte	0x04, 0x39
        /*0182*/ 	.short	(.L_48 - .L_47)


	//   ....[0]....
.L_47:
        /*0184*/ 	.word	0x00001810
        /*0188*/ 	.word	0x000000ff
        /*018c*/ 	.word	0x00030000
        /*0190*/ 	.short	0x0100
        /*0192*/ 	.byte	0x08
	.zero		1


	//   ....[1]....
        /*0194*/ 	.word	0x00001820
        /*0198*/ 	.word	0x000000ff
        /*019c*/ 	.word	0x00030020
        /*01a0*/ 	.short	0x0100
        /*01a2*/ 	.byte	0x08
	.zero		1


	//   ....[2]....
        /*01a4*/ 	.word	0x000018d0
        /*01a8*/ 	.word	0x000000ff
        /*01ac*/ 	.word	0x00030008
        /*01b0*/ 	.short	0x0100
        /*01b2*/ 	.byte	0x08
	.zero		1


	//   ....[3]....
        /*01b4*/ 	.word	0x000018e0
        /*01b8*/ 	.word	0x000000ff
        /*01bc*/ 	.word	0x00030028
        /*01c0*/ 	.short	0x0100
        /*01c2*/ 	.byte	0x08
	.zero		1


	//   ....[4]....
        /*01c4*/ 	.word	0x000019c0
        /*01c8*/ 	.word	0x000000ff
        /*01cc*/ 	.word	0x00030010
        /*01d0*/ 	.short	0x0100
        /*01d2*/ 	.byte	0x08
	.zero		1


	//   ....[5]....
        /*01d4*/ 	.word	0x000019d0
        /*01d8*/ 	.word	0x000000ff
        /*01dc*/ 	.word	0x00030030
        /*01e0*/ 	.short	0x0100
        /*01e2*/ 	.byte	0x08
	.zero		1


	//   ....[6]....
        /*01e4*/ 	.word	0x00001ae0
        /*01e8*/ 	.word	0x000000ff
        /*01ec*/ 	.word	0x00030018
        /*01f0*/ 	.short	0x0100
        /*01f2*/ 	.byte	0x08
	.zero		1


	//   ....[7]....
        /*01f4*/ 	.word	0x00001af0
        /*01f8*/ 	.word	0x000000ff
        /*01fc*/ 	.word	0x00030038
        /*0200*/ 	.short	0x0100
        /*0202*/ 	.byte	0x08
	.zero		1


	//   ....[8]....
        /*0204*/ 	.word	0x00001cf0
        /*0208*/ 	.word	0x000000ff
        /*020c*/ 	.word	0x00030000
        /*0210*/ 	.short	0x010a
        /*0212*/ 	.byte	0x08
	.zero		1


	//   ....[9]....
        /*0214*/ 	.word	0x000020e0
        /*0218*/ 	.word	0x000000ff
        /*021c*/ 	.word	0x00030020
        /*0220*/ 	.short	0x010a
        /*0222*/ 	.byte	0x08
	.zero		1


	//   ....[10]....
        /*0224*/ 	.word	0x00002340
        /*0228*/ 	.word	0x000000ff
        /*022c*/ 	.word	0x00030000
        /*0230*/ 	.short	0x010a
        /*0232*/ 	.byte	0x2a
	.zero		1


	//   ....[11]....
        /*0234*/ 	.word	0x000027d0
        /*0238*/ 	.word	0x000000ff
        /*023c*/ 	.word	0x00030020
        /*0240*/ 	.short	0x010a
        /*0242*/ 	.byte	0x2a
	.zero		1


	//   ....[12]....
        /*0244*/ 	.word	0x000028a0
        /*0248*/ 	.word	0x000000ff
        /*024c*/ 	.word	0x00030000
        /*0250*/ 	.short	0x0108
        /*0252*/ 	.byte	0x08
	.zero		1


	//   ....[13]....
        /*0254*/ 	.word	0x000028b0
        /*0258*/ 	.word	0x000000ff
        /*025c*/ 	.word	0x00030020
        /*0260*/ 	.short	0x0108
        /*0262*/ 	.byte	0x08
	.zero		1


	//   ....[14]....
        /*0264*/ 	.word	0x00002900
        /*0268*/ 	.word	0x000000ff
        /*026c*/ 	.word	0x00030008
        /*0270*/ 	.short	0x0108
        /*0272*/ 	.byte	0x08
	.zero		1


	//   ....[15]....
        /*0274*/ 	.word	0x00002910
        /*0278*/ 	.word	0x000000ff
        /*027c*/ 	.word	0x00030028
        /*0280*/ 	.short	0x0108
        /*0282*/ 	.byte	0x08
	.zero		1


	//   ....[16]....
        /*0284*/ 	.word	0x00002960
        /*0288*/ 	.word	0x000000ff
        /*028c*/ 	.word	0x00030010
        /*0290*/ 	.short	0x0108
        /*0292*/ 	.byte	0x08
	.zero		1


	//   ....[17]....
        /*0294*/ 	.word	0x00002970
        /*0298*/ 	.word	0x000000ff
        /*029c*/ 	.word	0x00030030
        /*02a0*/ 	.short	0x0108
        /*02a2*/ 	.byte	0x08
	.zero		1


	//   ....[18]....
        /*02a4*/ 	.word	0x000029c0
        /*02a8*/ 	.word	0x000000ff
        /*02ac*/ 	.word	0x00030018
        /*02b0*/ 	.short	0x0108
        /*02b2*/ 	.byte	0x08
	.zero		1


	//   ....[19]....
        /*02b4*/ 	.word	0x000029d0
        /*02b8*/ 	.word	0x000000ff
        /*02bc*/ 	.word	0x00030038
        /*02c0*/ 	.short	0x0108
        /*02c2*/ 	.byte	0x08
	.zero		1


	//   ....[20]....
        /*02c4*/ 	.word	0x00003100
        /*02c8*/ 	.word	0x000000ff
        /*02cc*/ 	.word	0x00030000
        /*02d0*/ 	.short	0x010a
        /*02d2*/ 	.byte	0x08
	.zero		1


	//   ....[21]....
        /*02d4*/ 	.word	0x00003130
        /*02d8*/ 	.word	0x000000ff
        /*02dc*/ 	.word	0x00030020
        /*02e0*/ 	.short	0x010a
        /*02e2*/ 	.byte	0x08
	.zero		1


	//   ....[22]....
        /*02e4*/ 	.word	0x00003160
        /*02e8*/ 	.word	0x000000ff
        /*02ec*/ 	.word	0x00030000
        /*02f0*/ 	.short	0x010a
        /*02f2*/ 	.byte	0x2a
	.zero		1


	//   ....[23]....
        /*02f4*/ 	.word	0x00003190
        /*02f8*/ 	.word	0x000000ff
        /*02fc*/ 	.word	0x00030020
        /*0300*/ 	.short	0x010a
        /*0302*/ 	.byte	0x2a
	.zero		1


	//----- nvinfo : EIATTR_NUM_MBARRIERS
	.align		4
.L_48:
        /*0304*/ 	.byte	0x03, 0x38
        /*0306*/ 	.short	0x0008


	//----- nvinfo : EIATTR_EXIT_INSTR_OFFSETS
	.align		4
        /*0308*/ 	.byte	0x04, 0x1c
        /*030a*/ 	.short	(.L_50 - .L_49)


	//   ....[0]....
.L_49:
        /*030c*/ 	.word	0x000030f0


	//----- nvinfo : EIATTR_REQNTID
	.align		4
.L_50:
        /*0310*/ 	.byte	0x04, 0x10
        /*0312*/ 	.short	(.L_52 - .L_51)
.L_51:
        /*0314*/ 	.word	0x00000080
        /*0318*/ 	.word	0x00000001
        /*031c*/ 	.word	0x00000001


	//----- nvinfo : EIATTR_CRS_STACK_SIZE
	.align		4
.L_52:
        /*0320*/ 	.byte	0x04, 0x1e
        /*0322*/ 	.short	(.L_54 - .L_53)
.L_53:
        /*0324*/ 	.word	0x00000000


	//----- nvinfo : EIATTR_CBANK_PARAM_SIZE
	.align		4
.L_54:
        /*0328*/ 	.byte	0x03, 0x19
        /*032a*/ 	.short	0x0050


	//----- nvinfo : EIATTR_PARAM_CBANK
	.align		4
        /*032c*/ 	.byte	0x04, 0x0a
        /*032e*/ 	.short	(.L_56 - .L_55)
	.align		4
.L_55:
        /*0330*/ 	.word	index@(.nv.constant0.gluon_tcgen05)
        /*0334*/ 	.short	0x0380
        /*0336*/ 	.short	0x0050


	//----- nvinfo : EIATTR_SW_WAR
	.align		4
.L_56:
        /*0338*/ 	.byte	0x04, 0x36
        /*033a*/ 	.short	(.L_58 - .L_57)
.L_57:
        /*033c*/ 	.word	0x00000008
.L_58:


//--------------------- .nv.compat                --------------------------
	.section	.nv.compat,"",@"SHT_CUDA_COMPAT_INFO"
	.align	4
        /*0000*/ 	.byte	0x02, 0x02, 0x02, 0x00, 0x02, 0x05, 0x05, 0x00, 0x02, 0x03, 0x03, 0x00, 0x02, 0x06, 0x01, 0x00


//--------------------- .nv.callgraph             --------------------------
	.section	.nv.callgraph,"",@"SHT_CUDA_CALLGRAPH"
	.align	4
	.sectionentsize	8
	.align		4
        /*0000*/ 	.word	0x00000000
	.align		4
        /*0004*/ 	.word	0xffffffff
	.align		4
        /*0008*/ 	.word	0x00000000
	.align		4
        /*000c*/ 	.word	0xfffffffe
	.align		4
        /*0010*/ 	.word	0x00000000
	.align		4
        /*0014*/ 	.word	0xfffffffd
	.align		4
        /*0018*/ 	.word	0x00000000
	.align		4
        /*001c*/ 	.word	0xfffffffc


//--------------------- .text.gluon_tcgen05       --------------------------
	.section	.text.gluon_tcgen05,"ax",@progbits
	.align	128
        .global         gluon_tcgen05
        .type           gluon_tcgen05,@function
        .size           gluon_tcgen05,(.L_x_85 - gluon_tcgen05)
        .other          gluon_tcgen05,@"STO_CUDA_ENTRY STV_DEFAULT"
gluon_tcgen05:
.text.gluon_tcgen05:
[----:B------:R-:W1:Y:S01]  /*0000*/  LDC R1, c[0x0][0x37c] ;  /* 0x0000df00ff017b82 */ /* 0x000e620000000800 */
[----:B------:R-:W2:Y:S02]  /*0010*/  S2R R0, SR_TID.X ;  /* 0x0000000000007919 */ /* 0x000ea40000002100 */
[----:B--2---:R-:W-:-:S13]  /*0020*/  ISETP.GE.U32.AND P2, PT, R0, 0x20, PT ;  /* 0x000000200000780c */ /* 0x004fda0003f46070 */
[----:B------:R-:W-:Y:S05]  /*0030*/  @P2 BRA `(.L_x_0) ;  /* 0x0000000000b82947 */ /* 0x000fea0003800000 */
[----:B------:R-:W2:Y:S01]  /*0040*/  S2UR UR6, SR_CgaCtaId ;  /* 0x00000000000679c3 */ /* 0x000ea20000008800 */
[----:B------:R-:W-:Y:S01]  /*0050*/  NOP ;  /* 0x0000000000007918 */ /* 0x000fe20000000000 */
[----:B------:R-:W-:Y:S02]  /*0060*/  UMOV UR4, 0x40 ;  /* 0x0000004000047882 */ /* 0x000fe40000000000 */
[----:B--2---:R-:W-:-:S09]  /*0070*/  ULEA UR4, UR6, UR4, 0x18 ;  /* 0x0000000406047291 */ /* 0x004fd2000f8ec0ff */
[----:B------:R-:W2:Y:S01]  /*0080*/  LDS.U8 R2, [UR4] ;  /* 0x00000004ff027984 */ /* 0x000ea20008000000 */
[----:B------:R-:W-:Y:S02]  /*0090*/  UMOV UR4, 0x400 ;  /* 0x0000040000047882 */ /* 0x000fe40000000000 */
[----:B------:R-:W-:Y:S01]  /*00a0*/  ULEA UR4, UR6, UR4, 0x18 ;  /* 0x0000000406047291 */ /* 0x000fe2000f8ec0ff */
[----:B--2---:R-:W-:-:S13]  /*00b0*/  ISETP.NE.AND P0, PT, R2, RZ, PT ;  /* 0x000000ff0200720c */ /* 0x004fda0003f05270 */
[----:B------:R-:W-:Y:S05]  /*00c0*/  @P0 BRA `(.L_x_1) ;  /* 0x00000000007c0947 */ /* 0x000fea0003800000 */
[----:B------:R-:W-:-:S13]  /*00d0*/  ELECT P0, URZ, PT ;  /* 0x0000000000ff782f */ /* 0x000fda0003800000 */
[----:B------:R-:W-:Y:S05]  /*00e0*/  @!P0 BRA `(.L_x_2) ;  /* 0x0000000000848947 */ /* 0x000fea0003800000 */
[----:B------:R-:W-:Y:S01]  /*00f0*/  UMOV UR5, 0x2 ;  /* 0x0000000200057882 */ /* 0x000fe20000000000 */
[----:B------:R-:W-:Y:S02]  /*0100*/  IMAD.MOV.U32 R5, RZ, RZ, 0x1 ;  /* 0x00000001ff057424 */ /* 0x000fe400078e00ff */
[----:B------:R-:W-:Y:S02]  /*0110*/  IMAD.MOV.U32 R3, RZ, RZ, 0x3 ;  /* 0x00000003ff037424 */ /* 0x000fe400078e00ff */
[----:B------:R-:W-:Y:S04]  /*0120*/  DEPBAR.LE SB2, 0x36 ;  /* 0x0000ad800000791a */ /* 0x000fe80000000000 */
[----:B------:R-:W2:Y:S02]  /*0130*/  UTCATOMSWS.FIND_AND_SET.ALIGN UP0, UR5, UR5 ;  /* 0x00000005000575e3 */ /* 0x000ea40008000800 */
[----:B--2---:R-:W-:-:S04]  /*0140*/  PLOP3.LUT P0, PT, PT, PT, UP0, 0x80, 0x8 ;  /* 0x000000000008781c */ /* 0x004fc80003f0f008 */
[----:B------:R-:W-:-:S04]  /*0150*/  SEL R2, RZ, 0xffffffff, !P0 ;  /* 0xffffffffff027807 */ /* 0x000fc80004000000 */
[----:B------:R-:W-:Y:S01]  /*0160*/  ISETP.NE.AND P0, PT, R2, RZ, PT ;  /* 0x000000ff0200720c */ /* 0x000fe20003f05270 */
[----:B------:R-:W-:-:S12]  /*0170*/  IMAD.U32 R2, RZ, RZ, UR5 ;  /* 0x00000005ff027e24 */ /* 0x000fd8000f8e00ff */
[----:B------:R-:W-:Y:S05]  /*0180*/  @P0 BRA `(.L_x_3) ;  /* 0x0000000000240947 */ /* 0x000fea0003800000 */
.L_x_4:
[----:B------:R-:W-:Y:S05]  /*0190*/  NANOSLEEP 0x64 ;  /* 0x000000640000795d */ /* 0x000fea0003800000 */
[----:B------:R-:W-:-:S05]  /*01a0*/  UMOV UR5, 0x2 ;  /* 0x0000000200057882 */ /* 0x000fca0000000000 */
[----:B------:R-:W-:Y:S04]  /*01b0*/  DEPBAR.LE SB2, 0x36 ;  /* 0x0000ad800000791a */ /* 0x000fe80000000000 */
[----:B------:R-:W2:Y:S02]  /*01c0*/  UTCATOMSWS.FIND_AND_SET.ALIGN UP0, UR5, UR5 ;  /* 0x00000005000575e3 */ /* 0x000ea40008000800 */
[----:B--2---:R-:W-:-:S04]  /*01d0*/  PLOP3.LUT P0, PT, PT, PT, UP0, 0x80, 0x8 ;  /* 0x000000000008781c */ /* 0x004fc80003f0f008 */
[----:B------:R-:W-:-:S04]  /*01e0*/  SEL R2, RZ, 0xffffffff, !P0 ;  /* 0xffffffffff027807 */ /* 0x000fc80004000000 */
[----:B------:R-:W-:Y:S01]  /*01f0*/  ISETP.NE.AND P0, PT, R2, RZ, PT ;  /* 0x000000ff0200720c */ /* 0x000fe20003f05270 */
[----:B------:R-:W-:-:S12]  /*0200*/  IMAD.U32 R2, RZ, RZ, UR5 ;  /* 0x00000005ff027e24 */ /* 0x000fd8000f8e00ff */
[----:B------:R-:W-:Y:S05]  /*0210*/  @!P0 BRA `(.L_x_4) ;  /* 0xfffffffc00dc8947 */ /* 0x000fea000383ffff */
.L_x_3:
[C---:B------:R-:W-:Y:S01]  /*0220*/  VIADD R4, R2.reuse, 0x10 ;  /* 0x0000001002047836 */ /* 0x040fe20000000000 */
[----:B------:R-:W-:Y:S01]  /*0230*/  UMOV UR5, 0x50 ;  /* 0x0000005000057882 */ /* 0x000fe20000000000 */
[----:B------:R-:W-:Y:S01]  /*0240*/  SHF.L.U32 R3, R3, R2, RZ ;  /* 0x0000000203037219 */ /* 0x000fe200000006ff */
[----:B------:R-:W-:Y:S01]  /*0250*/  ULEA UR5, UR6, UR5, 0x18 ;  /* 0x0000000506057291 */ /* 0x000fe2000f8ec0ff */
[----:B------:R-:W-:Y:S01]  /*0260*/  IMAD.SHL.U32 R2, R2, 0x20, RZ ;  /* 0x0000002002027824 */ /* 0x000fe200078e00ff */
[----:B------:R-:W-:-:S04]  /*0270*/  SHF.L.U32 R4, R5, R4, RZ ;  /* 0x0000000405047219 */ /* 0x000fc800000006ff */
[----:B------:R-:W-:-:S05]  /*0280*/  LOP3.LUT R3, R4, R3, RZ, 0xfc, !PT ;  /* 0x0000000304037212 */ /* 0x000fca00078efcff */
[----:B------:R2:W-:Y:S04]  /*0290*/  ATOMS.OR RZ, [UR5], R3 ;  /* 0x00000003ffff798c */ /* 0x0005e8000b000005 */
[----:B------:R2:W-:Y:S01]  /*02a0*/  STS [UR4], R2 ;  /* 0x00000002ff007988 */ /* 0x0005e20008000804 */
[----:B------:R-:W-:Y:S05]  /*02b0*/  BRA `(.L_x_2) ;  /* 0x0000000000107947 */ /* 0x000fea0003800000 */
.L_x_1:
[----:B------:R-:W-:Y:S01]  /*02c0*/  IMAD.MOV.U32 R3, RZ, RZ, -0x1 ;  /* 0xffffffffff037424 */ /* 0x000fe200078e00ff */
[----:B------:R-:W-:-:S04]  /*02d0*/  MOV R2, 0x300 ;  /* 0x0000030000027802 */ /* 0x000fc80000000f00 */
[----:B------:R2:W-:Y:S03]  /*02e0*/  STS [UR4], R3 ;  /* 0x00000003ff007988 */ /* 0x0005e60008000804 */
[----:B-12---:R-:W-:Y:S05]  /*02f0*/  CALL.REL.NOINC `($__internal_1_$__cuda_sm10x_tcgen05_guardrail_trap_phase_invalid_during_alloc) ;  /* 0x0000002c00bc7944 */ /* 0x006fea0003c00000 */
.L_x_2:
[----:B------:R-:W-:Y:S05]  /*0300*/  WARPSYNC.ALL ;  /* 0x0000000000007948 */ /* 0x000fea0003800000 */
[----:B------:R-:W-:Y:S01]  /*0310*/  NOP ;  /* 0x0000000000007918 */ /* 0x000fe20000000000 */
.L_x_0:
[----:B------:R-:W3:Y:S08]  /*0320*/  S2UR UR4, SR_CgaCtaId ;  /* 0x00000000000479c3 */ /* 0x000ef00000008800 */
[----:B------:R-:W-:Y:S01]  /*0330*/  BAR.SYNC.DEFER_BLOCKING 0x0 ;  /* 0x0000000000007b1d */ /* 0x000fe20000010000 */
[----:B------:R-:W-:-:S05]  /*0340*/  LOP3.LUT R68, R0, 0x7f, RZ, 0xc0, !PT ;  /* 0x0000007f00447812 */ /* 0x000fca00078ec0ff */
[----:B------:R-:W-:Y:S02]  /*0350*/  UMOV UR8, 0x400 ;  /* 0x0000040000087882 */ /* 0x000fe40000000000 */
[----:B--2---:R-:W2:Y:S08]  /*0360*/  LDC R3, c[0x0][0x398] ;  /* 0x0000e600ff037b82 */ /* 0x004eb00000000800 */
[----:B------:R-:W4:Y:S01]  /*0370*/  LDC R10, c[0x0][0x3a0] ;  /* 0x0000e800ff0a7b82 */ /* 0x000f220000000800 */
[----:B---3--:R-:W-:-:S07]  /*0380*/  ULEA UR8, UR4, UR8, 0x18 ;  /* 0x0000000804087291 */ /* 0x008fce000f8ec0ff */
[----:B------:R-:W3:Y:S02]  /*0390*/  S2UR UR16, SR_CTAID.Y ;  /* 0x00000000001079c3 */ /* 0x000ee40000002600 */
[----:B------:R-:W5:Y:S06]  /*03a0*/  LDS R4, [UR8] ;  /* 0x00000008ff047984 */ /* 0x000f6c0008000800 */
[----:B------:R-:W-:Y:S06]  /*03b0*/  BAR.SYNC.DEFER_BLOCKING 0x0 ;  /* 0x0000000000007b1d */ /* 0x000fec0000010000 */
[----:B------:R-:W-:Y:S05]  /*03c0*/  @P2 BRA `(.L_x_5) ;  /* 0x0000000000182947 */ /* 0x000fea0003800000 */
[----:B------:R-:W-:Y:S01]  /*03d0*/  ELECT P0, URZ, PT ;  /* 0x0000000000ff782f */ /* 0x000fe20003800000 */
[----:B------:R-:W-:Y:S01]  /*03e0*/  IMAD.MOV.U32 R2, RZ, RZ, 0x1 ;  /* 0x00000001ff027424 */ /* 0x000fe200078e00ff */
[----:B------:R-:W-:Y:S01]  /*03f0*/  UMOV UR5, 0x40 ;  /* 0x0000004000057882 */ /* 0x000fe20000000000 */
[----:B------:R-:W-:Y:S01]  /*0400*/  UVIRTCOUNT.DEALLOC.SMPOOL 0x80 ;  /* 0x000000800000784c */ /* 0x000fe20000000000 */
[----:B------:R-:W-:-:S09]  /*0410*/  ULEA UR5, UR4, UR5, 0x18 ;  /* 0x0000000504057291 */ /* 0x000fd2000f8ec0ff */
[----:B------:R5:W-:Y:S03]  /*0420*/  @P0 STS.U8 [UR5], R2 ;  /* 0x00000002ff000988 */ /* 0x000be60008000005 */
.L_x_5:
[----:B------:R-:W5:Y:S01]  /*0430*/  S2UR UR4, SR_CTAID.Z ;  /* 0x00000000000479c3 */ /* 0x000f620000002700 */
[----:B------:R-:W4:Y:S01]  /*0440*/  LDCU UR5, c[0x0][0x370] ;  /* 0x00006e00ff0577ac */ /* 0x000f220008000800 */
[C---:B------:R-:W-:Y:S01]  /*0450*/  ISETP.GE.U32.AND P0, PT, R68.reuse, 0x20, PT ;  /* 0x000000204400780c */ /* 0x040fe20003f06070 */
[----:B--2--5:R-:W-:Y:S01]  /*0460*/  VIADD R2, R3, 0xffffffff ;  /* 0xffffffff03027836 */ /* 0x024fe20000000000 */
[C---:B------:R-:W-:Y:S01]  /*0470*/  ISETP.NE.U32.AND P3, PT, R68.reuse, RZ, PT ;  /* 0x000000ff4400720c */ /* 0x040fe20003f65070 */
[----:B------:R-:W2:Y:S01]  /*0480*/  LDCU UR6, c[0x0][0x374] ;  /* 0x00006e80ff0677ac */ /* 0x000ea20008000800 */
[----:B------:R-:W-:Y:S01]  /*0490*/  LEA R11, R68, UR8, 0x2 ;  /* 0x00000008440b7c11 */ /* 0x000fe2000f8e10ff */
[----:B----4-:R-:W-:Y:S01]  /*04a0*/  VIADD R12, R10, 0xffffffff ;  /* 0xffffffff0a0c7836 */ /* 0x010fe20000000000 */
[----:B------:R-:W4:Y:S01]  /*04b0*/  S2UR UR13, SR_CTAID.X ;  /* 0x00000000000d79c3 */ /* 0x000f220000002500 */
[----:B------:R-:W5:Y:S01]  /*04c0*/  LDCU.64 UR14, c[0x0][0x3c0] ;  /* 0x00007800ff0e77ac */ /* 0x000f620008000a00 */
[----:B------:R-:W-:Y:S01]  /*04d0*/  R2UR UR12, R4 ;  /* 0x00000000040c72ca */ /* 0x000fe200000e0000 */
[----:B------:R-:W-:Y:S04]  /*04e0*/  BSSY.RECONVERGENT B0, `(.L_x_6) ;  /* 0x0000011000007945 */ /* 0x000fe80003800200 */
[----:B------:R3:W-:Y:S01]  /*04f0*/  @!P0 STS [R11], RZ ;  /* 0x000000ff0b008388 */ /* 0x0007e20000000800 */
[----:B------:R-:W-:-:S03]  /*0500*/  NOP ;  /* 0x0000000000007918 */ /* 0x000fc60000000000 */
[----:B------:R3:W-:Y:S02]  /*0510*/  @!P3 STS [UR8+0x24], R2 ;  /* 0x00002402ff00b988 */ /* 0x0007e40008000808 */
[----:B--23--:R-:W-:Y:S02]  /*0520*/  UIMAD UR4, UR4, UR6, UR16 ;  /* 0x00000006040472a4 */ /* 0x00cfe4000f8e0210 */
[----:B------:R2:W-:Y:S02]  /*0530*/  @!P3 STS [UR8+0x20], R12 ;  /* 0x0000200cff00b988 */ /* 0x0005e40008000808 */
[----:B----4-:R-:W-:-:S04]  /*0540*/  UIMAD UR4, UR4, UR5, UR13 ;  /* 0x00000005040472a4 */ /* 0x010fc8000f8e020d */
[----:B------:R-:W-:-:S04]  /*0550*/  UIMAD UR4, UR4, 0x180, URZ ;  /* 0x00000180040478a4 */ /* 0x000fc8000f8e02ff */
[----:B-----5:R-:W-:-:S04]  /*0560*/  UIADD3 UR10, UP0, UPT, UR4, UR14, URZ ;  /* 0x0000000e040a7290 */ /* 0x020fc8000ff1e0ff */
[----:B------:R-:W-:Y:S01]  /*0570*/  ULEA.HI.X.SX32 UR11, UR4, UR15, 0x1, UP0 ;  /* 0x0000000f040b7291 */ /* 0x000fe200080f0eff */
[----:B--2---:R-:W-:Y:S11]  /*0580*/  @P3 BRA `(.L_x_7) ;  /* 0x0000000000183947 */ /* 0x004ff60003800000 */
[----:B------:R-:W2:Y:S01]  /*0590*/  LDS R3, [UR8+0x8] ;  /* 0x00000808ff037984 */ /* 0x000ea20008000800 */
[----:B------:R-:W3:Y:S01]  /*05a0*/  LDC.64 R6, c[0x0][0x380] ;  /* 0x0000e000ff067b82 */ /* 0x000ee20000000a00 */
[----:B------:R-:W-:Y:S02]  /*05b0*/  IMAD.MOV.U32 R4, RZ, RZ, 0x70 ;  /* 0x00000070ff047424 */ /* 0x000fe400078e00ff */
[----:B---3--:R3:W-:Y:S03]  /*05c0*/  STS.64 [UR8], R6 ;  /* 0x00000006ff007988 */ /* 0x0087e60008000a08 */
[----:B--2---:R-:W-:-:S05]  /*05d0*/  LOP3.LUT R3, R3, 0x10, R4, 0xd8, !PT ;  /* 0x0000001003037812 */ /* 0x004fca00078ed804 */
[----:B------:R3:W-:Y:S02]  /*05e0*/  STS [UR8+0x8], R3 ;  /* 0x00000803ff007988 */ /* 0x0007e40008000808 */
.L_x_7:
[----:B------:R-:W-:Y:S05]  /*05f0*/  BSYNC.RECONVERGENT B0 ;  /* 0x0000000000007941 */ /* 0x000fea0003800200 */
.L_x_6:
[----:B------:R-:W-:Y:S04]  /*0600*/  BSSY.RECONVERGENT B0, `(.L_x_8) ;  /* 0x000000a000007945 */ /* 0x000fe80003800200 */
[----:B------:R-:W-:Y:S05]  /*0610*/  @P3 BRA `(.L_x_9) ;  /* 0x0000000000203947 */ /* 0x000fea0003800000 */
[----:B---3--:R-:W2:Y:S01]  /*0620*/  LDS R3, [UR8+0x34] ;  /* 0x00003408ff037984 */ /* 0x008ea20008000800 */
[----:B------:R-:W-:Y:S02]  /*0630*/  IMAD.MOV.U32 R4, RZ, RZ, 0x3f000000 ;  /* 0x3f000000ff047424 */ /* 0x000fe400078e00ff */
[----:B------:R-:W-:Y:S01]  /*0640*/  @!P3 IMAD.MOV.U32 R5, RZ, RZ, 0x7f ;  /* 0x0000007fff05b424 */ /* 0x000fe200078e00ff */
[----:B------:R-:W3:Y:S02]  /*0650*/  @!P3 LDS R6, [UR8+0x38] ;  /* 0x00003808ff06b984 */ /* 0x000ee40008000800 */
[----:B--2---:R-:W-:Y:S02]  /*0660*/  LOP3.LUT R3, R3, 0xff000000, R4, 0xb8, !PT ;  /* 0xff00000003037812 */ /* 0x004fe400078eb804 */
[----:B---3--:R-:W-:-:S03]  /*0670*/  @!P3 LOP3.LUT R4, R6, 0xff, R5, 0xb8, !PT ;  /* 0x000000ff0604b812 */ /* 0x008fc600078eb805 */
[----:B------:R2:W-:Y:S04]  /*0680*/  STS [UR8+0x34], R3 ;  /* 0x00003403ff007988 */ /* 0x0005e80008000808 */
[----:B------:R2:W-:Y:S02]  /*0690*/  @!P3 STS [UR8+0x38], R4 ;  /* 0x00003804ff00b988 */ /* 0x0005e40008000808 */
.L_x_9:
[----:B------:R-:W-:Y:S05]  /*06a0*/  BSYNC.RECONVERGENT B0 ;  /* 0x0000000000007941 */ /* 0x000fea0003800200 */
.L_x_8:
[----:B------:R-:W-:Y:S04]  /*06b0*/  BSSY.RECONVERGENT B0, `(.L_x_10) ;  /* 0x000000e000007945 */ /* 0x000fe80003800200 */
[----:B------:R-:W-:Y:S05]  /*06c0*/  @P3 BRA `(.L_x_11) ;  /* 0x0000000000303947 */ /* 0x000fea0003800000 */
[----:B--2---:R-:W2:Y:S01]  /*06d0*/  LDS R4, [UR8+0x34] ;  /* 0x00003408ff047984 */ /* 0x004ea20008000800 */
[----:B------:R-:W4:Y:S03]  /*06e0*/  LDC.64 R8, c[0x0][0x3a8] ;  /* 0x0000ea00ff087b82 */ /* 0x000f260000000a00 */
[----:B---3--:R-:W3:Y:S01]  /*06f0*/  LDS R3, [UR8+0x1c] ;  /* 0x00001c08ff037984 */ /* 0x008ee20008000800 */
[C---:B----4-:R-:W-:Y:S01]  /*0700*/  SHF.L.U64.HI R6, R8.reuse, 0x1, R9 ;  /* 0x0000000108067819 */ /* 0x050fe20000010209 */
[----:B------:R-:W-:-:S03]  /*0710*/  IMAD.SHL.U32 R5, R8, 0x2, RZ ;  /* 0x0000000208057824 */ /* 0x000fc600078e00ff */
[--C-:B------:R-:W-:Y:S02]  /*0720*/  SHF.R.U32.HI R8, RZ, 0x4, R6.reuse ;  /* 0x00000004ff087819 */ /* 0x100fe40000011606 */
[----:B------:R-:W-:-:S05]  /*0730*/  SHF.R.U64 R5, R5, 0x4, R6 ;  /* 0x0000000405057819 */ /* 0x000fca0000001206 */
[----:B------:R4:W-:Y:S01]  /*0740*/  STS [UR8+0xc], R5 ;  /* 0x00000c05ff007988 */ /* 0x0009e20008000808 */
[----:B--2---:R-:W-:Y:S02]  /*0750*/  LOP3.LUT R4, R4, 0x7, RZ, 0xb8, !PT ;  /* 0x0000000704047812 */ /* 0x004fe400078eb8ff */
[----:B---3--:R-:W-:-:S03]  /*0760*/  LOP3.LUT R3, R3, 0xf, R8, 0xb8, !PT ;  /* 0x0000000f03037812 */ /* 0x008fc600078eb808 */
[----:B------:R4:W-:Y:S04]  /*0770*/  STS [UR8+0x34], R4 ;  /* 0x00003404ff007988 */ /* 0x0009e80008000808 */
[----:B------:R4:W-:Y:S02]  /*0780*/  STS [UR8+0x1c], R3 ;  /* 0x00001c03ff007988 */ /* 0x0009e40008000808 */
.L_x_11:
[----:B------:R-:W-:Y:S05]  /*0790*/  BSYNC.RECONVERGENT B0 ;  /* 0x0000000000007941 */ /* 0x000fea0003800200 */
.L_x_10:
[----:B------:R-:W-:Y:S04]  /*07a0*/  BSSY.RECONVERGENT B1, `(.L_x_12) ;  /* 0x000001a000017945 */ /* 0x000fe80003800200 */
[----:B------:R-:W-:Y:S04]  /*07b0*/  BSSY.RELIABLE B0, `(.L_x_13) ;  /* 0x0000015000007945 */ /* 0x000fe80003800100 */
[----:B------:R-:W-:Y:S05]  /*07c0*/  @P3 BRA `(.L_x_14) ;  /* 0x0000000000203947 */ /* 0x000fea0003800000 */
[----:B--234-:R-:W2:Y:S02]  /*07d0*/  LDS R3, [UR8+0x34] ;  /* 0x00003408ff037984 */ /* 0x01cea40008000800 */
[----:B--2---:R-:W-:-:S05]  /*07e0*/  LOP3.LUT R3, R3, 0x38, RZ, 0xb8, !PT ;  /* 0x0000003803037812 */ /* 0x004fca00078eb8ff */
[----:B------:R2:W-:Y:S01]  /*07f0*/  STS [UR8+0x34], R3 ;  /* 0x00003403ff007988 */ /* 0x0005e20008000808 */
[----:B------:R-:W-:Y:S05]  /*0800*/  @P3 BRA `(.L_x_15) ;  /* 0x0000000000203947 */ /* 0x000fea0003800000 */
[----:B--2---:R-:W2:Y:S01]  /*0810*/  LDS R3, [UR8+0x8] ;  /* 0x00000808ff037984 */ /* 0x004ea20008000800 */
[----:B------:R-:W-:-:S05]  /*0820*/  IMAD.MOV.U32 R4, RZ, RZ, 0x780 ;  /* 0x00000780ff047424 */ /* 0x000fca00078e00ff */
[----:B--2---:R-:W-:-:S05]  /*0830*/  LOP3.LUT R3, R3, 0x300, R4, 0xd8, !PT ;  /* 0x0000030003037812 */ /* 0x004fca00078ed804 */
[----:B------:R5:W-:Y:S02]  /*0840*/  STS [UR8+0x8], R3 ;  /* 0x00000803ff007988 */ /* 0x000be40008000808 */
.L_x_14:
[----:B------:R-:W-:Y:S05]  /*0850*/  @P3 BRA `(.L_x_16) ;  /* 0x0000000000283947 */ /* 0x000fea0003800000 */
[----:B--2345:R-:W2:Y:S02]  /*0860*/  LDS R3, [UR8+0x8] ;  /* 0x00000808ff037984 */ /* 0x03cea40008000800 */
[----:B--2---:R-:W-:-:S05]  /*0870*/  LOP3.LUT R3, R3, 0x1800, RZ, 0xb8, !PT ;  /* 0x0000180003037812 */ /* 0x004fca00078eb8ff */
[----:B------:R3:W-:Y:S02]  /*0880*/  STS [UR8+0x8], R3 ;  /* 0x00000803ff007988 */ /* 0x0007e40008000808 */
.L_x_15:
[----:B------:R-:W-:Y:S05]  /*0890*/  @P3 BREAK.RELIABLE B0 ;  /* 0x0000000000003942 */ /* 0x000fea0003800100 */
[----:B------:R-:W-:Y:S05]  /*08a0*/  @P3 BRA `(.L_x_17) ;  /* 0x0000000000243947 */ /* 0x000fea0003800000 */
[----:B------:R-:W4:Y:S01]  /*08b0*/  LDS R4, [UR8+0x8] ;  /* 0x00000808ff047984 */ /* 0x000f220008000800 */
[----:B--23--:R-:W-:-:S05]  /*08c0*/  IMAD.MOV.U32 R3, RZ, RZ, 0x6000 ;  /* 0x00006000ff037424 */ /* 0x00cfca00078e00ff */
[----:B----4-:R-:W-:-:S04]  /*08d0*/  LOP3.LUT R3, R4, 0x6000, R3, 0xd8, !PT ;  /* 0x0000600004037812 */ /* 0x010fc800078ed803 */
[----:B------:R-:W-:-:S05]  /*08e0*/  LOP3.LUT R3, R3, 0x400000, RZ, 0xb8, !PT ;  /* 0x0040000003037812 */ /* 0x000fca00078eb8ff */
[----:B------:R2:W-:Y:S02]  /*08f0*/  STS [UR8+0x8], R3 ;  /* 0x00000803ff007988 */ /* 0x0005e40008000808 */
.L_x_16:
[----:B------:R-:W-:Y:S05]  /*0900*/  BSYNC.RELIABLE B0 ;  /* 0x0000000000007941 */ /* 0x000fea0003800100 */
.L_x_13:
[----:B--2345:R-:W2:Y:S02]  /*0910*/  @!P3 LDS R3, [UR8+0x8] ;  /* 0x00000808ff03b984 */ /* 0x03cea40008000800 */
[----:B--2---:R-:W-:-:S05]  /*0920*/  @!P3 LOP3.LUT R3, R3, 0x8000, RZ, 0xb8, !PT ;  /* 0x000080000303b812 */ /* 0x004fca00078eb8ff */
[----:B------:R4:W-:Y:S02]  /*0930*/  @!P3 STS [UR8+0x8], R3 ;  /* 0x00000803ff00b988 */ /* 0x0009e40008000808 */
.L_x_17:
[----:B------:R-:W-:Y:S05]  /*0940*/  BSYNC.RECONVERGENT B1 ;  /* 0x0000000000017941 */ /* 0x000fea0003800200 */
.L_x_12:
[----:B------:R-:W-:Y:S05]  /*0950*/  WARPSYNC.ALL ;  /* 0x0000000000007948 */ /* 0x000fea0003800000 */
[----:B------:R-:W-:Y:S01]  /*0960*/  NOP ;  /* 0x0000000000007918 */ /* 0x000fe20000000000 */
[----:B------:R-:W-:Y:S05]  /*0970*/  @P0 BRA `(.L_x_18) ;  /* 0x0000000000300947 */ /* 0x000fea0003800000 */
[----:B--234-:R-:W2:Y:S01]  /*0980*/  S2R R3, SR_LANEID ;  /* 0x0000000000037919 */ /* 0x01cea20000000000 */
[----:B------:R-:W-:Y:S05]  /*0990*/  WARPSYNC.ALL ;  /* 0x0000000000007948 */ /* 0x000fea0003800000 */
[----:B------:R-:W-:Y:S01]  /*09a0*/  NOP ;  /* 0x0000000000007918 */ /* 0x000fe20000000000 */
[----:B--2---:R-:W-:-:S05]  /*09b0*/  IMAD.SHL.U32 R3, R3, 0x4, RZ ;  /* 0x0000000403037824 */ /* 0x004fca00078e00ff */
[----:B------:R-:W2:Y:S01]  /*09c0*/  LDS R7, [R3+UR8] ;  /* 0x0000000803077984 */ /* 0x000ea20008000800 */
[----:B------:R-:W-:-:S05]  /*09d0*/  IADD3 R4, P1, PT, R3, UR10, RZ ;  /* 0x0000000a03047c10 */ /* 0x000fca000ff3e0ff */
[----:B------:R-:W-:-:S05]  /*09e0*/  IMAD.X R5, RZ, RZ, UR11, P1 ;  /* 0x0000000bff057e24 */ /* 0x000fca00088e06ff */
[----:B--2---:R5:W2:Y:S01]  /*09f0*/  ATOMG.E.EXCH.STRONG.GPU PT, RZ, [R4], R7 ;  /* 0x0000000704ff73a8 */ /* 0x004aa200041ee100 */
[----:B------:R-:W-:-:S04]  /*0a00*/  DEPBAR {5,4,3,2,1,0} ;  /* 0x0000003f0000791a */ /* 0x000fc80000000000 */
[----:B------:R-:W3:Y:S02]  /*0a10*/  CCTL.E.C.LDCU.IV.DEEP [UR10] ;  /* 0x000000000a007540 */ /* 0x000ee40009c08000 */
[----:B---3--:R5:W-:Y:S01]  /*0a20*/  UTMACCTL.IV [UR10] ;  /* 0x000000000a0079b9 */ /* 0x008be20008000000 */
[----:B------:R-:W-:Y:S01]  /*0a30*/  NOP ;  /* 0x0000000000007918 */ /* 0x000fe20000000000 */
.L_x_18:
[----:B------:R-:W-:Y:S05]  /*0a40*/  @P0 BRA `(.L_x_19) ;  /* 0x00000000000c0947 */ /* 0x000fea0003800000 */
[----:B------:R0:W-:Y:S01]  /*0a50*/  UTMACMDFLUSH ;  /* 0x00000000000079b7 */ /* 0x0001e20000000000 */
[----:B------:R-:W-:Y:S05]  /*0a60*/  @P0 BRA `(.L_x_19) ;  /* 0x0000000000040947 */ /* 0x000fea0003800000 */
[----:B------:R-:W-:-:S04]  /*0a70*/  DEPBAR.LE SB0, 0x0 ;  /* 0x000080000000791a */ /* 0x000fc80000000000 */
.L_x_19:
[----:B------:R-:W-:Y:S05]  /*0a80*/  WARPSYNC.ALL ;  /* 0x0000000000007948 */ /* 0x000fea0003800000 */
[----:B------:R-:W-:Y:S01]  /*0a90*/  NOP ;  /* 0x0000000000007918 */ /* 0x000fe20000000000 */
[----:B--2---:R-:W-:Y:S06]  /*0aa0*/  BAR.SYNC.DEFER_BLOCKING 0x0 ;  /* 0x0000000000007b1d */ /* 0x004fec0000010000 */
[----:B------:R-:W-:Y:S02]  /*0ab0*/  BSSY.RECONVERGENT B1, `(.L_x_20) ;  /* 0x000000b000017945 */ /* 0x000fe40003800200 */
[----:B------:R-:W-:Y:S06]  /*0ac0*/  BAR.SYNC.DEFER_BLOCKING 0x0 ;  /* 0x0000000000007b1d */ /* 0x000fec0000010000 */
[----:B------:R2:W-:Y:S01]  /*0ad0*/  @!P0 STS [R11], RZ ;  /* 0x000000ff0b008388 */ /* 0x0005e20000000800 */
[----:B------:R-:W-:Y:S01]  /*0ae0*/  NOP ;  /* 0x0000000000007918 */ /* 0x000fe20000000000 */
[----:B------:R-:W-:Y:S05]  /*0af0*/  @P3 BRA `(.L_x_21) ;  /* 0x0000000000183947 */ /* 0x000fea0003800000 */
[----:B---34-:R-:W3:Y:S01]  /*0b00*/  LDS R3, [UR8+0x8] ;  /* 0x00000808ff037984 */ /* 0x018ee20008000800 */
[----:B-----5:R-:W4:Y:S01]  /*0b10*/  LDC.64 R6, c[0x0][0x388] ;  /* 0x0000e200ff067b82 */ /* 0x020f220000000a00 */
[----:B------:R-:W-:Y:S02]  /*0b20*/  IMAD.MOV.U32 R4, RZ, RZ, 0x70 ;  /* 0x00000070ff047424 */ /* 0x000fe400078e00ff */
[----:B----4-:R4:W-:Y:S03]  /*0b30*/  STS.64 [UR8], R6 ;  /* 0x00000006ff007988 */ /* 0x0109e60008000a08 */
[----:B---3--:R-:W-:-:S05]  /*0b40*/  LOP3.LUT R3, R3, 0x10, R4, 0xd8, !PT ;  /* 0x0000001003037812 */ /* 0x008fca00078ed804 */
[----:B------:R4:W-:Y:S02]  /*0b50*/  STS [UR8+0x8], R3 ;  /* 0x00000803ff007988 */ /* 0x0009e40008000808 */
.L_x_21:
[----:B-----5:R-:W-:Y:S05]  /*0b60*/  BSYNC.RECONVERGENT B1 ;  /* 0x0000000000017941 */ /* 0x020fea0003800200 */
.L_x_20:
[----:B------:R-:W-:Y:S04]  /*0b70*/  BSSY.RECONVERGENT B2, `(.L_x_22) ;  /* 0x000000f000027945 */ /* 0x000fe80003800200 */
[----:B------:R-:W-:Y:S04]  /*0b80*/  BSSY.RELIABLE B1, `(.L_x_23) ;  /* 0x000000c000017945 */ /* 0x000fe80003800100 */
[----:B------:R-:W-:Y:S05]  /*0b90*/  @P3 BRA `(.L_x_24) ;  /* 0x0000000000283947 */ /* 0x000fea0003800000 */
[----:B---34-:R-:W3:Y:S01]  /*0ba0*/  LDS R3, [UR8+0x34] ;  /* 0x00003408ff037984 */ /* 0x018ee20008000800 */
[----:B------:R-:W-:Y:S01]  /*0bb0*/  IMAD.MOV.U32 R4, RZ, RZ, 0x3f000000 ;  /* 0x3f000000ff047424 */ /* 0x000fe200078e00ff */
[----:B------:R-:W-:Y:S05]  /*0bc0*/  @P3 BREAK.RELIABLE B1 ;  /* 0x0000000000013942 */ /* 0x000fea0003800100 */
[----:B---3--:R-:W-:-:S05]  /*0bd0*/  LOP3.LUT R3, R3, 0xff000000, R4, 0xb8, !PT ;  /* 0xff00000003037812 */ /* 0x008fca00078eb804 */
[----:B------:R3:W-:Y:S01]  /*0be0*/  STS [UR8+0x34], R3 ;  /* 0x00003403ff007988 */ /* 0x0007e20008000808 */
[----:B------:R-:W-:Y:S05]  /*0bf0*/  @P3 BRA `(.L_x_25) ;  /* 0x0000000000183947 */ /* 0x000fea0003800000 */
[----:B------:R-:W4:Y:S01]  /*0c00*/  LDS R4, [UR8+0x38] ;  /* 0x00003808ff047984 */ /* 0x000f220008000800 */
[----:B---3--:R-:W-:-:S05]  /*0c10*/  IMAD.MOV.U32 R3, RZ, RZ, 0x3f ;  /* 0x0000003fff037424 */ /* 0x008fca00078e00ff */
[----:B----4-:R-:W-:-:S05]  /*0c20*/  LOP3.LUT R3, R4, 0xff, R3, 0xb8, !PT ;  /* 0x000000ff04037812 */ /* 0x010fca00078eb803 */
[----:B------:R5:W-:Y:S02]  /*0c30*/  STS [UR8+0x38], R3 ;  /* 0x00003803ff007988 */ /* 0x000be40008000808 */
.L_x_24:
[----:B------:R-:W-:Y:S05]  /*0c40*/  BSYNC.RELIABLE B1 ;  /* 0x0000000000017941 */ /* 0x000fea0003800100 */
.L_x_23:
[----:B------:R2:W-:Y:S02]  /*0c50*/  @!P3 STS [UR8+0x20], R12 ;  /* 0x0000200cff00b988 */ /* 0x0005e40008000808 */
.L_x_25:
[----:B------:R-:W-:Y:S05]  /*0c60*/  BSYNC.RECONVERGENT B2 ;  /* 0x0000000000027941 */ /* 0x000fea0003800200 */
.L_x_22:
[----:B------:R-:W-:Y:S05]  /*0c70*/  WARPSYNC.ALL ;  /* 0x0000000000007948 */ /* 0x000fea0003800000 */
[----:B------:R-:W-:Y:S01]  /*0c80*/  NOP ;  /* 0x0000000000007918 */ /* 0x000fe20000000000 */
[----:B---345:R-:W3:Y:S01]  /*0c90*/  LDC R3, c[0x0][0x39c] ;  /* 0x0000e700ff037b82 */ /* 0x038ee20000000800 */
[----:B------:R-:W-:Y:S01]  /*0ca0*/  BSSY.RECONVERGENT B2, `(.L_x_26) ;  /* 0x0000010000027945 */ /* 0x000fe20003800200 */
[----:B---3--:R-:W-:-:S05]  /*0cb0*/  VIADD R3, R3, 0xffffffff ;  /* 0xffffffff03037836 */ /* 0x008fca0000000000 */
[----:B------:R3:W-:Y:S01]  /*0cc0*/  @!P3 STS [UR8+0x24], R3 ;  /* 0x00002403ff00b988 */ /* 0x0007e20008000808 */
[----:B------:R-:W-:Y:S05]  /*0cd0*/  @P3 BRA `(.L_x_27) ;  /* 0x0000000000303947 */ /* 0x000fea0003800000 */
[----:B------:R-:W4:Y:S01]  /*0ce0*/  LDS R5, [UR8+0x34] ;  /* 0x00003408ff057984 */ /* 0x000f220008000800 */
[----:B------:R-:W5:Y:S03]  /*0cf0*/  LDC.64 R6, c[0x0][0x3b0] ;  /* 0x0000ec00ff067b82 */ /* 0x000f660000000a00 */
[----:B------:R-:W2:Y:S01]  /*0d00*/  LDS R4, [UR8+0x1c] ;  /* 0x00001c08ff047984 */ /* 0x000ea20008000800 */
[C---:B-----5:R-:W-:Y:S01]  /*0d10*/  SHF.L.U64.HI R7, R6.reuse, 0x1, R7 ;  /* 0x0000000106077819 */ /* 0x060fe20000010207 */
[----:B------:R-:W-:-:S03]  /*0d20*/  IMAD.SHL.U32 R6, R6, 0x2, RZ ;  /* 0x0000000206067824 */ /* 0x000fc600078e00ff */
[--C-:B------:R-:W-:Y:S02]  /*0d30*/  SHF.R.U32.HI R9, RZ, 0x4, R7.reuse ;  /* 0x00000004ff097819 */ /* 0x100fe40000011607 */
[----:B------:R-:W-:-:S05]  /*0d40*/  SHF.R.U64 R6, R6, 0x4, R7 ;  /* 0x0000000406067819 */ /* 0x000fca0000001207 */
[----:B------:R5:W-:Y:S01]  /*0d50*/  STS [UR8+0xc], R6 ;  /* 0x00000c06ff007988 */ /* 0x000be20008000808 */
[----:B----4-:R-:W-:Y:S02]  /*0d60*/  LOP3.LUT R5, R5, 0x7, RZ, 0xb8, !PT ;  /* 0x0000000705057812 */ /* 0x010fe400078eb8ff */
[----:B--2---:R-:W-:-:S03]  /*0d70*/  LOP3.LUT R4, R4, 0xf, R9, 0xb8, !PT ;  /* 0x0000000f04047812 */ /* 0x004fc600078eb809 */
[----:B------:R5:W-:Y:S04]  /*0d80*/  STS [UR8+0x34], R5 ;  /* 0x00003405ff007988 */ /* 0x000be80008000808 */
[----:B------:R5:W-:Y:S02]  /*0d90*/  STS [UR8+0x1c], R4 ;  /* 0x00001c04ff007988 */ /* 0x000be40008000808 */
.L_x_27:
[----:B------:R-:W-:Y:S05]  /*0da0*/  BSYNC.RECONVERGENT B2 ;  /* 0x0000000000027941 */ /* 0x000fea0003800200 */
.L_x_26:
[----:B------:R-:W-:Y:S04]  /*0db0*/  BSSY.RECONVERGENT B3, `(.L_x_28) ;  /* 0x000001a000037945 */ /* 0x000fe80003800200 */
[----:B------:R-:W-:Y:S04]  /*0dc0*/  BSSY.RELIABLE B2, `(.L_x_29) ;  /* 0x0000015000027945 */ /* 0x000fe80003800100 */
[----:B------:R-:W-:Y:S05]  /*0dd0*/  @P3 BRA `(.L_x_30) ;  /* 0x0000000000203947 */ /* 0x000fea0003800000 */
[----:B-----5:R-:W4:Y:S02]  /*0de0*/  LDS R4, [UR8+0x34] ;  /* 0x00003408ff047984 */ /* 0x020f240008000800 */
[----:B----4-:R-:W-:-:S05]  /*0df0*/  LOP3.LUT R4, R4, 0x38, RZ, 0xb8, !PT ;  /* 0x0000003804047812 */ /* 0x010fca00078eb8ff */
[----:B------:R4:W-:Y:S01]  /*0e00*/  STS [UR8+0x34], R4 ;  /* 0x00003404ff007988 */ /* 0x0009e20008000808 */
[----:B------:R-:W-:Y:S05]  /*0e10*/  @P3 BRA `(.L_x_31) ;  /* 0x0000000000203947 */ /* 0x000fea0003800000 */
[----:B----4-:R-:W4:Y:S01]  /*0e20*/  LDS R4, [UR8+0x8] ;  /* 0x00000808ff047984 */ /* 0x010f220008000800 */
[----:B------:R-:W-:-:S05]  /*0e30*/  IMAD.MOV.U32 R5, RZ, RZ, 0x780 ;  /* 0x00000780ff057424 */ /* 0x000fca00078e00ff */
[----:B----4-:R-:W-:-:S05]  /*0e40*/  LOP3.LUT R4, R4, 0x300, R5, 0xd8, !PT ;  /* 0x0000030004047812 */ /* 0x010fca00078ed805 */
[----:B------:R4:W-:Y:S02]  /*0e50*/  STS [UR8+0x8], R4 ;  /* 0x00000804ff007988 */ /* 0x0009e40008000808 */
.L_x_30:
[----:B------:R-:W-:Y:S05]  /*0e60*/  @P3 BRA `(.L_x_32) ;  /* 0x0000000000283947 */ /* 0x000fea0003800000 */
[----:B----45:R-:W4:Y:S02]  /*0e70*/  LDS R4, [UR8+0x8] ;  /* 0x00000808ff047984 */ /* 0x030f240008000800 */
[----:B----4-:R-:W-:-:S05]  /*0e80*/  LOP3.LUT R4, R4, 0x1800, RZ, 0xb8, !PT ;  /* 0x0000180004047812 */ /* 0x010fca00078eb8ff */
[----:B------:R5:W-:Y:S02]  /*0e90*/  STS [UR8+0x8], R4 ;  /* 0x00000804ff007988 */ /* 0x000be40008000808 */
.L_x_31:
[----:B------:R-:W-:Y:S05]  /*0ea0*/  @P3 BREAK.RELIABLE B2 ;  /* 0x0000000000023942 */ /* 0x000fea0003800100 */
[----:B------:R-:W-:Y:S05]  /*0eb0*/  @P3 BRA `(.L_x_33) ;  /* 0x0000000000243947 */ /* 0x000fea0003800000 */
[----:B----45:R-:W4:Y:S01]  /*0ec0*/  LDS R4, [UR8+0x8] ;  /* 0x00000808ff047984 */ /* 0x030f220008000800 */
[----:B------:R-:W-:-:S05]  /*0ed0*/  IMAD.MOV.U32 R5, RZ, RZ, 0x6000 ;  /* 0x00006000ff057424 */ /* 0x000fca00078e00ff */
[----:B----4-:R-:W-:-:S04]  /*0ee0*/  LOP3.LUT R4, R4, 0x6000, R5, 0xd8, !PT ;  /* 0x0000600004047812 */ /* 0x010fc800078ed805 */
[----:B------:R-:W-:-:S05]  /*0ef0*/  LOP3.LUT R4, R4, 0x400000, RZ, 0xb8, !PT ;  /* 0x0040000004047812 */ /* 0x000fca00078eb8ff */
[----:B------:R4:W-:Y:S02]  /*0f00*/  STS [UR8+0x8], R4 ;  /* 0x00000804ff007988 */ /* 0x0009e40008000808 */
.L_x_32:
[----:B------:R-:W-:Y:S05]  /*0f10*/  BSYNC.RELIABLE B2 ;  /* 0x0000000000027941 */ /* 0x000fea0003800100 */
.L_x_29:
[----:B----45:R-:W4:Y:S02]  /*0f20*/  @!P3 LDS R4, [UR8+0x8] ;  /* 0x00000808ff04b984 */ /* 0x030f240008000800 */
[----:B----4-:R-:W-:-:S05]  /*0f30*/  @!P3 LOP3.LUT R4, R4, 0x8000, RZ, 0xb8, !PT ;  /* 0x000080000404b812 */ /* 0x010fca00078eb8ff */
[----:B------:R4:W-:Y:S02]  /*0f40*/  @!P3 STS [UR8+0x8], R4 ;  /* 0x00000804ff00b988 */ /* 0x0009e40008000808 */
.L_x_33:
[----:B------:R-:W-:Y:S05]  /*0f50*/  BSYNC.RECONVERGENT B3 ;  /* 0x0000000000037941 */ /* 0x000fea0003800200 */
.L_x_28:
[----:B------:R-:W-:Y:S05]  /*0f60*/  WARPSYNC.ALL ;  /* 0x0000000000007948 */ /* 0x000fea0003800000 */
[----:B------:R-:W-:Y:S01]  /*0f70*/  NOP ;  /* 0x0000000000007918 */ /* 0x000fe20000000000 */
[----:B------:R-:W-:-:S04]  /*0f80*/  UIADD3 UR5, UPT, UPT, UR4, 0x80, URZ ;  /* 0x0000008004057890 */ /* 0x000fc8000fffe0ff */
[----:B------:R-:W-:-:S04]  /*0f90*/  UIADD3 UR32, UP0, UPT, UR5, UR14, URZ ;  /* 0x0000000e05207290 */ /* 0x000fc8000ff1e0ff */
[----:B------:R-:W-:Y:S01]  /*0fa0*/  ULEA.HI.X.SX32 UR33, UR5, UR15, 0x1, UP0 ;  /* 0x0000000f05217291 */ /* 0x000fe200080f0eff */
[----:B------:R-:W-:Y:S11]  /*0fb0*/  @P0 BRA `(.L_x_34) ;  /* 0x0000000000300947 */ /* 0x000ff60003800000 */
[----:B----45:R-:W4:Y:S01]  /*0fc0*/  S2R R4, SR_LANEID ;  /* 0x0000000000047919 */ /* 0x030f220000000000 */
[----:B------:R-:W-:Y:S05]  /*0fd0*/  WARPSYNC.ALL ;  /* 0x0000000000007948 */ /* 0x000fea0003800000 */
[----:B------:R-:W-:Y:S01]  /*0fe0*/  NOP ;  /* 0x0000000000007918 */ /* 0x000fe20000000000 */
[----:B----4-:R-:W-:-:S05]  /*0ff0*/  IMAD.SHL.U32 R6, R4, 0x4, RZ ;  /* 0x0000000404067824 */ /* 0x010fca00078e00ff */
[----:B------:R-:W4:Y:S01]  /*1000*/  LDS R7, [R6+UR8] ;  /* 0x0000000806077984 */ /* 0x000f220008000800 */
[----:B------:R-:W-:-:S05]  /*1010*/  IADD3 R4, P1, PT, R6, UR32, RZ ;  /* 0x0000002006047c10 */ /* 0x000fca000ff3e0ff */
[----:B------:R-:W-:-:S05]  /*1020*/  IMAD.X R5, RZ, RZ, UR33, P1 ;  /* 0x00000021ff057e24 */ /* 0x000fca00088e06ff */
[----:B----4-:R4:W5:Y:S01]  /*1030*/  ATOMG.E.EXCH.STRONG.GPU PT, RZ, [R4], R7 ;  /* 0x0000000704ff73a8 */ /* 0x01096200041ee100 */
[----:B------:R-:W-:-:S04]  /*1040*/  DEPBAR {5,4,3,2,1,0} ;  /* 0x0000003f0000791a */ /* 0x000fc80000000000 */
[----:B------:R-:W2:Y:S02]  /*1050*/  CCTL.E.C.LDCU.IV.DEEP [UR32] ;  /* 0x0000000020007540 */ /* 0x000ea40009c08000 */
[----:B--2---:R4:W-:Y:S01]  /*1060*/  UTMACCTL.IV [UR32] ;  /* 0x00000000200079b9 */ /* 0x0049e20008000000 */
[----:B------:R-:W-:Y:S01]  /*1070*/  NOP ;  /* 0x0000000000007918 */ /* 0x000fe20000000000 */
.L_x_34:
[----:B------:R-:W-:Y:S05]  /*1080*/  @P0 BRA `(.L_x_35) ;  /* 0x00000000000c0947 */ /* 0x000fea0003800000 */
[----:B------:R0:W-:Y:S01]  /*1090*/  UTMACMDFLUSH ;  /* 0x00000000000079b7 */ /* 0x0001e20000000000 */
[----:B------:R-:W-:Y:S05]  /*10a0*/  @P0 BRA `(.L_x_35) ;  /* 0x0000000000040947 */ /* 0x000fea0003800000 */
[----:B------:R-:W-:-:S04]  /*10b0*/  DEPBAR.LE SB0, 0x0 ;  /* 0x000080000000791a */ /* 0x000fc80000000000 */
.L_x_35:
[----:B------:R-:W-:Y:S05]  /*10c0*/  WARPSYNC.ALL ;  /* 0x0000000000007948 */ /* 0x000fea0003800000 */
[----:B------:R-:W-:Y:S01]  /*10d0*/  NOP ;  /* 0x0000000000007918 */ /* 0x000fe20000000000 */
[----:B-----5:R-:W-:Y:S06]  /*10e0*/  BAR.SYNC.DEFER_BLOCKING 0x0 ;  /* 0x0000000000007b1d */ /* 0x020fec0000010000 */
[----:B------:R-:W-:Y:S02]  /*10f0*/  BSSY.RECONVERGENT B3, `(.L_x_36) ;  /* 0x000000b000037945 */ /* 0x000fe40003800200 */
[----:B------:R-:W-:Y:S06]  /*1100*/  BAR.SYNC.DEFER_BLOCKING 0x0 ;  /* 0x0000000000007b1d */ /* 0x000fec0000010000 */
[----:B------:R5:W-:Y:S01]  /*1110*/  @!P0 STS [R11], RZ ;  /* 0x000000ff0b008388 */ /* 0x000be20000000800 */
[----:B------:R-:W-:Y:S01]  /*1120*/  NOP ;  /* 0x0000000000007918 */ /* 0x000fe20000000000 */
[----:B------:R-:W-:Y:S05]  /*1130*/  @P3 BRA `(.L_x_37) ;  /* 0x0000000000183947 */ /* 0x000fea0003800000 */
[----:B----4-:R-:W4:Y:S01]  /*1140*/  LDS R4, [UR8+0x8] ;  /* 0x00000808ff047984 */ /* 0x010f220008000800 */
[----:B------:R-:W2:Y:S01]  /*1150*/  LDC.64 R6, c[0x0][0x390] ;  /* 0x0000e400ff067b82 */ /* 0x000ea20000000a00 */
[----:B------:R-:W-:Y:S02]  /*1160*/  IMAD.MOV.U32 R5, RZ, RZ, 0x70 ;  /* 0x00000070ff057424 */ /* 0x000fe400078e00ff */
[----:B--2---:R2:W-:Y:S03]  /*1170*/  STS.64 [UR8], R6 ;  /* 0x00000006ff007988 */ /* 0x0045e60008000a08 */
[----:B----4-:R-:W-:-:S05]  /*1180*/  LOP3.LUT R4, R4, 0x10, R5, 0xd8, !PT ;  /* 0x0000001004047812 */ /* 0x010fca00078ed805 */
[----:B------:R2:W-:Y:S02]  /*1190*/  STS [UR8+0x8], R4 ;  /* 0x00000804ff007988 */ /* 0x0005e40008000808 */
.L_x_37:
[----:B----4-:R-:W-:Y:S05]  /*11a0*/  BSYNC.RECONVERGENT B3 ;  /* 0x0000000000037941 */ /* 0x010fea0003800200 */
.L_x_36:
[----:B------:R-:W-:Y:S04]  /*11b0*/  BSSY.RECONVERGENT B4, `(.L_x_38) ;  /* 0x0000011000047945 */ /* 0x000fe80003800200 */
[----:B------:R-:W-:Y:S04]  /*11c0*/  BSSY.RELIABLE B3, `(.L_x_39) ;  /* 0x000000e000037945 */ /* 0x000fe80003800100 */
[----:B------:R-:W-:Y:S05]  /*11d0*/  @P3 BRA `(.L_x_40) ;  /* 0x0000000000243947 */ /* 0x000fea0003800000 */
[----:B--2---:R-:W2:Y:S01]  /*11e0*/  LDS R4, [UR8+0x34] ;  /* 0x00003408ff047984 */ /* 0x004ea20008000800 */
[----:B------:R-:W-:-:S05]  /*11f0*/  IMAD.MOV.U32 R5, RZ, RZ, 0x3f000000 ;  /* 0x3f000000ff057424 */ /* 0x000fca00078e00ff */
[----:B--2---:R-:W-:-:S05]  /*1200*/  LOP3.LUT R4, R4, 0xff000000, R5, 0xb8, !PT ;  /* 0xff00000004047812 */ /* 0x004fca00078eb805 */
[----:B------:R2:W-:Y:S01]  /*1210*/  STS [UR8+0x34], R4 ;  /* 0x00003404ff007988 */ /* 0x0005e20008000808 */
[----:B------:R-:W-:Y:S05]  /*1220*/  @P3 BRA `(.L_x_41) ;  /* 0x00000000001c3947 */ /* 0x000fea0003800000 */
[----:B--2---:R-:W2:Y:S01]  /*1230*/  LDS R4, [UR8+0x38] ;  /* 0x00003808ff047984 */ /* 0x004ea20008000800 */
[----:B------:R-:W-:-:S05]  /*1240*/  IMAD.MOV.U32 R5, RZ, RZ, 0x7f ;  /* 0x0000007fff057424 */ /* 0x000fca00078e00ff */
[----:B--2---:R-:W-:-:S05]  /*1250*/  LOP3.LUT R4, R4, 0xff, R5, 0xb8, !PT ;  /* 0x000000ff04047812 */ /* 0x004fca00078eb805 */
[----:B------:R4:W-:Y:S02]  /*1260*/  STS [UR8+0x38], R4 ;  /* 0x00003804ff007988 */ /* 0x0009e40008000808 */
.L_x_40:
[----:B------:R-:W-:Y:S05]  /*1270*/  @P3 BREAK.RELIABLE B3 ;  /* 0x0000000000033942 */ /* 0x000fea0003800100 */
[----:B------:R-:W-:Y:S05]  /*1280*/  @P3 BRA `(.L_x_42) ;  /* 0x00000000000c3947 */ /* 0x000fea0003800000 */
[----:B------:R2:W-:Y:S02]  /*1290*/  STS [UR8+0x20], R3 ;  /* 0x00002003ff007988 */ /* 0x0005e40008000808 */
.L_x_41:
[----:B------:R-:W-:Y:S05]  /*12a0*/  BSYNC.RELIABLE B3 ;  /* 0x0000000000037941 */ /* 0x000fea0003800100 */
.L_x_39:
[----:B------:R2:W-:Y:S02]  /*12b0*/  @!P3 STS [UR8+0x24], R2 ;  /* 0x00002402ff00b988 */ /* 0x0005e40008000808 */
.L_x_42:
[----:B------:R-:W-:Y:S05]  /*12c0*/  BSYNC.RECONVERGENT B4 ;  /* 0x0000000000047941 */ /* 0x000fea0003800200 */
.L_x_38:
[----:B------:R-:W-:Y:S05]  /*12d0*/  WARPSYNC.ALL ;  /* 0x0000000000007948 */ /* 0x000fea0003800000 */
[----:B------:R-:W-:Y:S01]  /*12e0*/  NOP ;  /* 0x0000000000007918 */ /* 0x000fe20000000000 */
[----:B------:R-:W-:Y:S04]  /*12f0*/  BSSY.RECONVERGENT B4, `(.L_x_43) ;  /* 0x000000e000047945 */ /* 0x000fe80003800200 */
[----:B------:R-:W-:Y:S05]  /*1300*/  @P3 BRA `(.L_x_44) ;  /* 0x0000000000303947 */ /* 0x000fea0003800000 */
[----:B--23--:R-:W2:Y:S01]  /*1310*/  LDS R3, [UR8+0x34] ;  /* 0x00003408ff037984 */ /* 0x00cea20008000800 */
[----:B----4-:R-:W3:Y:S03]  /*1320*/  LDC.64 R4, c[0x0][0x3b8] ;  /* 0x0000ee00ff047b82 */ /* 0x010ee60000000a00 */
[----:B------:R-:W4:Y:S01]  /*1330*/  LDS R2, [UR8+0x1c] ;  /* 0x00001c08ff027984 */ /* 0x000f220008000800 */
[C---:B---3--:R-:W-:Y:S01]  /*1340*/  SHF.L.U64.HI R5, R4.reuse, 0x1, R5 ;  /* 0x0000000104057819 */ /* 0x048fe20000010205 */
[----:B------:R-:W-:-:S03]  /*1350*/  IMAD.SHL.U32 R4, R4, 0x2, RZ ;  /* 0x0000000204047824 */ /* 0x000fc600078e00ff */
[--C-:B------:R-:W-:Y:S02]  /*1360*/  SHF.R.U32.HI R7, RZ, 0x4, R5.reuse ;  /* 0x00000004ff077819 */ /* 0x100fe40000011605 */
[----:B------:R-:W-:-:S05]  /*1370*/  SHF.R.U64 R4, R4, 0x4, R5 ;  /* 0x0000000404047819 */ /* 0x000fca0000001205 */
[----:B------:R3:W-:Y:S01]  /*1380*/  STS [UR8+0xc], R4 ;  /* 0x00000c04ff007988 */ /* 0x0007e20008000808 */
[----:B--2---:R-:W-:Y:S02]  /*1390*/  LOP3.LUT R3, R3, 0x7, RZ, 0xb8, !PT ;  /* 0x0000000703037812 */ /* 0x004fe400078eb8ff */
[----:B----4-:R-:W-:-:S03]  /*13a0*/  LOP3.LUT R2, R2, 0xf, R7, 0xb8, !PT ;  /* 0x0000000f02027812 */ /* 0x010fc600078eb807 */
[----:B------:R3:W-:Y:S04]  /*13b0*/  STS [UR8+0x34], R3 ;  /* 0x00003403ff007988 */ /* 0x0007e80008000808 */
[----:B------:R3:W-:Y:S02]  /*13c0*/  STS [UR8+0x1c], R2 ;  /* 0x00001c02ff007988 */ /* 0x0007e40008000808 */
.L_x_44:
[----:B------:R-:W-:Y:S05]  /*13d0*/  BSYNC.RECONVERGENT B4 ;  /* 0x0000000000047941 */ /* 0x000fea0003800200 */
.L_x_43:
[----:B------:R-:W-:Y:S04]  /*13e0*/  BSSY.RECONVERGENT B5, `(.L_x_45) ;  /* 0x000001a000057945 */ /* 0x000fe80003800200 */
[----:B------:R-:W-:Y:S04]  /*13f0*/  BSSY.RELIABLE B4, `(.L_x_46) ;  /* 0x0000015000047945 */ /* 0x000fe80003800100 */
[----:B------:R-:W-:Y:S05]  /*1400*/  @P3 BRA `(.L_x_47) ;  /* 0x0000000000203947 */ /* 0x000fea0003800000 */
[----:B--23--:R-:W2:Y:S02]  /*1410*/  LDS R2, [UR8+0x34] ;  /* 0x00003408ff027984 */ /* 0x00cea40008000800 */
[----:B--2---:R-:W-:-:S05]  /*1420*/  LOP3.LUT R2, R2, 0x38, RZ, 0xb8, !PT ;  /* 0x0000003802027812 */ /* 0x004fca00078eb8ff */
[----:B------:R2:W-:Y:S01]  /*1430*/  STS [UR8+0x34], R2 ;  /* 0x00003402ff007988 */ /* 0x0005e20008000808 */
[----:B------:R-:W-:Y:S05]  /*1440*/  @P3 BRA `(.L_x_48) ;  /* 0x0000000000203947 */ /* 0x000fea0003800000 */
[----:B--2---:R-:W2:Y:S01]  /*1450*/  LDS R2, [UR8+0x8] ;  /* 0x00000808ff027984 */ /* 0x004ea20008000800 */
[----:B------:R-:W-:-:S05]  /*1460*/  IMAD.MOV.U32 R3, RZ, RZ, 0x780 ;  /* 0x00000780ff037424 */ /* 0x000fca00078e00ff */
[----:B--2---:R-:W-:-:S05]  /*1470*/  LOP3.LUT R2, R2, 0x300, R3, 0xd8, !PT ;  /* 0x0000030002027812 */ /* 0x004fca00078ed803 */
[----:B------:R2:W-:Y:S02]  /*1480*/  STS [UR8+0x8], R2 ;  /* 0x00000802ff007988 */ /* 0x0005e40008000808 */
.L_x_47:
[----:B------:R-:W-:Y:S05]  /*1490*/  @P3 BRA `(.L_x_49) ;  /* 0x0000000000283947 */ /* 0x000fea0003800000 */
[----:B--23--:R-:W2:Y:S02]  /*14a0*/  LDS R2, [UR8+0x8] ;  /* 0x00000808ff027984 */ /* 0x00cea40008000800 */
[----:B--2---:R-:W-:-:S05]  /*14b0*/  LOP3.LUT R2, R2, 0x1800, RZ, 0xb8, !PT ;  /* 0x0000180002027812 */ /* 0x004fca00078eb8ff */
[----:B------:R3:W-:Y:S02]  /*14c0*/  STS [UR8+0x8], R2 ;  /* 0x00000802ff007988 */ /* 0x0007e40008000808 */
.L_x_48:
[----:B------:R-:W-:Y:S05]  /*14d0*/  @P3 BREAK.RELIABLE B4 ;  /* 0x0000000000043942 */ /* 0x000fea0003800100 */
[----:B------:R-:W-:Y:S05]  /*14e0*/  @P3 BRA `(.L_x_50) ;  /* 0x0000000000243947 */ /* 0x000fea0003800000 */
[----:B--23--:R-:W2:Y:S01]  /*14f0*/  LDS R2, [UR8+0x8] ;  /* 0x00000808ff027984 */ /* 0x00cea20008000800 */
[----:B------:R-:W-:-:S05]  /*1500*/  IMAD.MOV.U32 R3, RZ, RZ, 0x6000 ;  /* 0x00006000ff037424 */ /* 0x000fca00078e00ff */
[----:B--2---:R-:W-:-:S04]  /*1510*/  LOP3.LUT R2, R2, 0x6000, R3, 0xd8, !PT ;  /* 0x0000600002027812 */ /* 0x004fc800078ed803 */
[----:B------:R-:W-:-:S05]  /*1520*/  LOP3.LUT R2, R2, 0x400000, RZ, 0xb8, !PT ;  /* 0x0040000002027812 */ /* 0x000fca00078eb8ff */
[----:B------:R2:W-:Y:S02]  /*1530*/  STS [UR8+0x8], R2 ;  /* 0x00000802ff007988 */ /* 0x0005e40008000808 */
.L_x_49:
[----:B------:R-:W-:Y:S05]  /*1540*/  BSYNC.RELIABLE B4 ;  /* 0x0000000000047941 */ /* 0x000fea0003800100 */
.L_x_46:
[----:B--23--:R-:W2:Y:S02]  /*1550*/  @!P3 LDS R2, [UR8+0x8] ;  /* 0x00000808ff02b984 */ /* 0x00cea40008000800 */
[----:B--2---:R-:W-:-:S05]  /*1560*/  @!P3 LOP3.LUT R2, R2, 0x8000, RZ, 0xb8, !PT ;  /* 0x000080000202b812 */ /* 0x004fca00078eb8ff */
[----:B------:R2:W-:Y:S02]  /*1570*/  @!P3 STS [UR8+0x8], R2 ;  /* 0x00000802ff00b988 */ /* 0x0005e40008000808 */
.L_x_50:
[----:B------:R-:W-:Y:S05]  /*1580*/  BSYNC.RECONVERGENT B5 ;  /* 0x0000000000057941 */ /* 0x000fea0003800200 */
.L_x_45:
[----:B------:R-:W-:Y:S05]  /*1590*/  WARPSYNC.ALL ;  /* 0x0000000000007948 */ /* 0x000fea0003800000 */
[----:B------:R-:W-:Y:S01]  /*15a0*/  NOP ;  /* 0x0000000000007918 */ /* 0x000fe20000000000 */
[----:B------:R-:W-:-:S04]  /*15b0*/  UIADD3 UR4, UPT, UPT, UR4, 0x100, URZ ;  /* 0x0000010004047890 */ /* 0x000fc8000fffe0ff */
[----:B------:R-:W-:-:S04]  /*15c0*/  UIADD3 UR14, UP0, UPT, UR4, UR14, URZ ;  /* 0x0000000e040e7290 */ /* 0x000fc8000ff1e0ff */
[----:B------:R-:W-:Y:S01]  /*15d0*/  ULEA.HI.X.SX32 UR15, UR4, UR15, 0x1, UP0 ;  /* 0x0000000f040f7291 */ /* 0x000fe200080f0eff */
[----:B------:R-:W-:Y:S11]  /*15e0*/  @P0 BRA `(.L_x_51) ;  /* 0x0000000000300947 */ /* 0x000ff60003800000 */
[----:B--23--:R-:W2:Y:S01]  /*15f0*/  S2R R2, SR_LANEID ;  /* 0x0000000000027919 */ /* 0x00cea20000000000 */
[----:B------:R-:W-:Y:S05]  /*1600*/  WARPSYNC.ALL ;  /* 0x0000000000007948 */ /* 0x000fea0003800000 */
[----:B------:R-:W-:Y:S01]  /*1610*/  NOP ;  /* 0x0000000000007918 */ /* 0x000fe20000000000 */
[----:B--2-4-:R-:W-:-:S05]  /*1620*/  IMAD.SHL.U32 R4, R2, 0x4, RZ ;  /* 0x0000000402047824 */ /* 0x014fca00078e00ff */
[----:B------:R-:W2:Y:S01]  /*1630*/  LDS R5, [R4+UR8] ;  /* 0x0000000804057984 */ /* 0x000ea20008000800 */
[----:B------:R-:W-:-:S05]  /*1640*/  IADD3 R2, P1, PT, R4, UR14, RZ ;  /* 0x0000000e04027c10 */ /* 0x000fca000ff3e0ff */
[----:B------:R-:W-:-:S05]  /*1650*/  IMAD.X R3, RZ, RZ, UR15, P1 ;  /* 0x0000000fff037e24 */ /* 0x000fca00088e06ff */
[----:B--2---:R2:W3:Y:S01]  /*1660*/  ATOMG.E.EXCH.STRONG.GPU PT, RZ, [R2], R5 ;  /* 0x0000000502ff73a8 */ /* 0x0044e200041ee100 */
[----:B------:R-:W-:-:S04]  /*1670*/  DEPBAR {5,4,3,2,1,0} ;  /* 0x0000003f0000791a */ /* 0x000fc80000000000 */
[----:B------:R-:W4:Y:S02]  /*1680*/  CCTL.E.C.LDCU.IV.DEEP [UR14] ;  /* 0x000000000e007540 */ /* 0x000f240009c08000 */
[----:B----4-:R2:W-:Y:S01]  /*1690*/  UTMACCTL.IV [UR14] ;  /* 0x000000000e0079b9 */ /* 0x0105e20008000000 */
[----:B------:R-:W-:Y:S01]  /*16a0*/  NOP ;  /* 0x0000000000007918 */ /* 0x000fe20000000000 */
.L_x_51:
[----:B------:R-:W-:Y:S05]  /*16b0*/  @P0 BRA `(.L_x_52) ;  /* 0x00000000000c0947 */ /* 0x000fea0003800000 */
[----:B------:R0:W-:Y:S01]  /*16c0*/  UTMACMDFLUSH ;  /* 0x00000000000079b7 */ /* 0x0001e20000000000 */
[----:B------:R-:W-:Y:S05]  /*16d0*/  @P0 BRA `(.L_x_52) ;  /* 0x0000000000040947 */ /* 0x000fea0003800000 */
[----:B------:R-:W-:-:S04]  /*16e0*/  DEPBAR.LE SB0, 0x0 ;  /* 0x000080000000791a */ /* 0x000fc80000000000 */
.L_x_52:
[----:B------:R-:W-:Y:S05]  /*16f0*/  WARPSYNC.ALL ;  /* 0x0000000000007948 */ /* 0x000fea0003800000 */
[----:B------:R-:W-:Y:S01]  /*1700*/  NOP ;  /* 0x0000000000007918 */ /* 0x000fe20000000000 */
[----:B---3--:R-:W-:Y:S01]  /*1710*/  BAR.SYNC.DEFER_BLOCKING 0x0 ;  /* 0x0000000000007b1d */ /* 0x008fe20000010000 */
[----:B--2---:R-:W-:Y:S01]  /*1720*/  SHF.R.U32.HI R2, RZ, 0x5, R0 ;  /* 0x00000005ff027819 */ /* 0x004fe20000011600 */
[----:B------:R-:W-:-:S03]  /*1730*/  UIADD3 UR6, UPT, UPT, UR8, 0x30020, URZ ;  /* 0x0003002008067890 */ /* 0x000fc6000fffe0ff */
[----:B------:R-:W-:Y:S01]  /*1740*/  R2UR UR9, R2 ;  /* 0x00000000020972ca */ /* 0x000fe200000e0000 */
[----:B------:R-:W-:Y:S01]  /*1750*/  VOTEU.ALL UP0, P3 ;  /* 0x0000000000ff7886 */ /* 0x000fe20001800000 */
[----:B------:R-:W-:Y:S01]  /*1760*/  UMOV UR4, 0x1 ;  /* 0x0000000100047882 */ /* 0x000fe20000000000 */
[----:B------:R-:W-:Y:S01]  /*1770*/  VOTEU.ALL UP1, P3 ;  /* 0x0000000000ff7886 */ /* 0x000fe20001820000 */
[----:B------:R-:W-:Y:S02]  /*1780*/  BSSY.RECONVERGENT B5, `(.L_x_53) ;  /* 0x0000018000057945 */ /* 0x000fe40003800200 */
[----:B------:R-:W-:-:S04]  /*1790*/  @!UP0 UIADD3 UR18, UPT, UPT, -UR4, 0x100000, URZ ;  /* 0x0010000004128890 */ /* 0x000fc8000fffe1ff */
[----:B------:R-:W-:Y:S02]  /*17a0*/  @!UP0 USHF.L.U32 UR19, UR18, 0xb, URZ ;  /* 0x0000000b12138899 */ /* 0x000fe400080006ff */
[----:B------:R-:W-:Y:S02]  /*17b0*/  @!UP0 USHF.L.U32 UR18, UR18, 0x1, URZ ;  /* 0x0000000112128899 */ /* 0x000fe400080006ff */
[----:B------:R-:W-:-:S04]  /*17c0*/  @!UP0 UIADD3 UR4, UPT, UPT, -UR4, 0x100000, URZ ;  /* 0x0010000004048890 */ /* 0x000fc8000fffe1ff */
[----:B------:R-:W-:Y:S02]  /*17d0*/  @!UP0 USHF.L.U32 UR5, UR4, 0xb, URZ ;  /* 0x0000000b04058899 */ /* 0x000fe400080006ff */
[----:B------:R-:W-:Y:S01]  /*17e0*/  @!UP0 USHF.L.U32 UR4, UR4, 0x1, URZ ;  /* 0x0000000104048899 */ /* 0x000fe200080006ff */
[----:B------:R-:W-:Y:S01]  /*17f0*/  VOTEU.ALL UP0, P3 ;  /* 0x0000000000ff7886 */ /* 0x000fe20001800000 */
[----:B------:R-:W2:Y:S04]  /*1800*/  FENCE.VIEW.ASYNC.S ;  /* 0x00000000000073c6 */ /* 0x000ea80000000000 */
[----:B--2---:R2:W3:Y:S06]  /*1810*/  @!UP0 SYNCS.EXCH.64 URZ, [UR8+0x30000], UR18 ;  /* 0x0300001208ff85b2 */ /* 0x0044ec0008000100 */
[----:B------:R2:W3:Y:S02]  /*1820*/  @!UP1 SYNCS.EXCH.64 URZ, [UR8+0x30020], UR4 ;  /* 0x0300200408ff95b2 */ /* 0x0004e40008000100 */
[----:B---3--:R-:W-:Y:S06]  /*1830*/  BAR.SYNC.DEFER_BLOCKING 0x0 ;  /* 0x0000000000007b1d */ /* 0x008fec0000010000 */
[----:B------:R-:W-:Y:S05]  /*1840*/  @P3 BRA `(.L_x_54) ;  /* 0x00000000002c3947 */ /* 0x000fea0003800000 */
[----:B--2---:R-:W-:Y:S02]  /*1850*/  UMOV UR4, 0x1 ;  /* 0x0000000100047882 */ /* 0x004fe40000000000 */
[----:B------:R-:W-:-:S04]  /*1860*/  UIADD3 UR18, UPT, UPT, -UR4, 0x100000, URZ ;  /* 0x0010000004127890 */ /* 0x000fc8000fffe1ff */
[----:B------:R-:W-:Y:S02]  /*1870*/  USHF.L.U32 UR19, UR18, 0xb, URZ ;  /* 0x0000000b12137899 */ /* 0x000fe400080006ff */
[----:B------:R-:W-:Y:S02]  /*1880*/  USHF.L.U32 UR18, UR18, 0x1, URZ ;  /* 0x0000000112127899 */ /* 0x000fe400080006ff */
[----:B------:R-:W-:-:S04]  /*1890*/  UIADD3 UR4, UPT, UPT, -UR4, 0x100000, URZ ;  /* 0x0010000004047890 */ /* 0x000fc8000fffe1ff */
[----:B------:R-:W-:Y:S02]  /*18a0*/  USHF.L.U32 UR5, UR4, 0xb, URZ ;  /* 0x0000000b04057899 */ /* 0x000fe400080006ff */
[----:B------:R-:W-:Y:S01]  /*18b0*/  USHF.L.U32 UR4, UR4, 0x1, URZ ;  /* 0x0000000104047899 */ /* 0x000fe200080006ff */
[----:B------:R-:W2:Y:S03]  /*18c0*/  FENCE.VIEW.ASYNC.S ;  /* 0x00000000000073c6 */ /* 0x000ea60000000000 */
[----:B--2---:R3:W2:Y:S08]  /*18d0*/  SYNCS.EXCH.64 URZ, [UR8+0x30008], UR18 ;  /* 0x0300081208ff75b2 */ /* 0x0046b00008000100 */
[----:B------:R3:W4:Y:S02]  /*18e0*/  SYNCS.EXCH.64 URZ, [UR8+0x30028], UR4 ;  /* 0x0300280408ff75b2 */ /* 0x0007240008000100 */
[----:B---3--:R-:W-:Y:S01]  /*18f0*/  NOP ;  /* 0x0000000000007918 */ /* 0x008fe20000000000 */
.L_x_54:
[----:B--2---:R-:W-:Y:S05]  /*1900*/  BSYNC.RECONVERGENT B5 ;  /* 0x0000000000057941 */ /* 0x004fea0003800200 */
.L_x_53:
[----:B----4-:R-:W-:Y:S06]  /*1910*/  BAR.SYNC.DEFER_BLOCKING 0x0 ;  /* 0x0000000000007b1d */ /* 0x010fec0000010000 */
[----:B------:R-:W-:Y:S04]  /*1920*/  BSSY.RECONVERGENT B5, `(.L_x_55) ;  /* 0x000000d000057945 */ /* 0x000fe80003800200 */
[----:B------:R-:W-:Y:S05]  /*1930*/  @P3 BRA `(.L_x_56) ;  /* 0x00000000002c3947 */ /* 0x000fea0003800000 */
[----:B------:R-:W-:Y:S02]  /*1940*/  UMOV UR4, 0x1 ;  /* 0x0000000100047882 */ /* 0x000fe40000000000 */
[----:B------:R-:W-:-:S04]  /*1950*/  UIADD3 UR18, UPT, UPT, -UR4, 0x100000, URZ ;  /* 0x0010000004127890 */ /* 0x000fc8000fffe1ff */
[----:B------:R-:W-:Y:S02]  /*1960*/  USHF.L.U32 UR19, UR18, 0xb, URZ ;  /* 0x0000000b12137899 */ /* 0x000fe400080006ff */
[----:B------:R-:W-:Y:S02]  /*1970*/  USHF.L.U32 UR18, UR18, 0x1, URZ ;  /* 0x0000000112127899 */ /* 0x000fe400080006ff */
[----:B------:R-:W-:-:S04]  /*1980*/  UIADD3 UR4, UPT, UPT, -UR4, 0x100000, URZ ;  /* 0x0010000004047890 */ /* 0x000fc8000fffe1ff */
[----:B------:R-:W-:Y:S02]  /*1990*/  USHF.L.U32 UR5, UR4, 0xb, URZ ;  /* 0x0000000b04057899 */ /* 0x000fe400080006ff */
[----:B------:R-:W-:Y:S01]  /*19a0*/  USHF.L.U32 UR4, UR4, 0x1, URZ ;  /* 0x0000000104047899 */ /* 0x000fe200080006ff */
[----:B------:R-:W2:Y:S03]  /*19b0*/  FENCE.VIEW.ASYNC.S ;  /* 0x00000000000073c6 */ /* 0x000ea60000000000 */
[----:B--2---:R2:W3:Y:S08]  /*19c0*/  SYNCS.EXCH.64 URZ, [UR8+0x30010], UR18 ;  /* 0x0300101208ff75b2 */ /* 0x0044f00008000100 */
[----:B------:R2:W4:Y:S01]  /*19d0*/  SYNCS.EXCH.64 URZ, [UR8+0x30030], UR4 ;  /* 0x0300300408ff75b2 */ /* 0x0005220008000100 */
[----:B------:R-:W-:Y:S01]  /*19e0*/  NOP ;  /* 0x0000000000007918 */ /* 0x000fe20000000000 */
.L_x_56:
[----:B--2---:R-:W-:Y:S05]  /*19f0*/  BSYNC.RECONVERGENT B5 ;  /* 0x0000000000057941 */ /* 0x004fea0003800200 */
.L_x_55:
[----:B---34-:R-:W-:Y:S01]  /*1a00*/  BAR.SYNC.DEFER_BLOCKING 0x0 ;  /* 0x0000000000007b1d */ /* 0x018fe20000010000 */
[----:B------:R-:W-:Y:S01]  /*1a10*/  USHF.L.U32 UR23, UR13, 0x7, URZ ;  /* 0x000000070d177899 */ /* 0x000fe200080006ff */
[----:B------:R-:W-:Y:S01]  /*1a20*/  ISETP.GE.AND P0, PT, R10, 0x1, PT ;  /* 0x000000010a00780c */ /* 0x000fe20003f06270 */
[----:B------:R-:W-:-:S03]  /*1a30*/  USHF.L.U32 UR7, UR16, 0x6, URZ ;  /* 0x0000000610077899 */ /* 0x000fc600080006ff */
        /* <DEDUP_REMOVED lines=13> */
.L_x_58:
[----:B--2---:R-:W-:Y:S05]  /*1b10*/  BSYNC.RECONVERGENT B5 ;  /* 0x0000000000057941 */ /* 0x004fea0003800200 */
.L_x_57:
[----:B------:R-:W-:Y:S05]  /*1b20*/  @!P0 BRA `(.L_x_59) ;  /* 0x0000000c00508947 */ /* 0x000fea0003800000 */
[----:B---34-:R-:W-:Y:S01]  /*1b30*/  BAR.SYNC.DEFER_BLOCKING 0x0 ;  /* 0x0000000000007b1d */ /* 0x018fe20000010000 */
[----:B------:R-:W-:Y:S01]  /*1b40*/  @!P3 IMAD.MOV.U32 R2, RZ, RZ, 0xc000 ;  /* 0x0000c000ff02b424 */ /* 0x000fe200078e00ff */
[----:B------:R-:W-:Y:S01]  /*1b50*/  ELECT P1, URZ, PT ;  /* 0x0000000000ff782f */ /* 0x000fe20003820000 */
[----:B------:R-:W-:-:S03]  /*1b60*/  ULOP3.LUT UR4, UR9, 0x1, URZ, 0xc0, !UPT ;  /* 0x0000000109047892 */ /* 0x000fc6000f8ec0ff */
[C---:B------:R-:W-:Y:S02]  /*1b70*/  ISETP.LT.U32.AND P1, PT, R68.reuse, 0x40, P1 ;  /* 0x000000404400780c */ /* 0x040fe40000f21070 */
[----:B------:R-:W-:Y:S01]  /*1b80*/  ELECT P0, URZ, PT ;  /* 0x0000000000ff782f */ /* 0x000fe20003800000 */
[----:B------:R-:W-:Y:S02]  /*1b90*/  ULEA UR20, UR4, UR8, 0xe ;  /* 0x0000000804147291 */ /* 0x000fe4000f8e70ff */
[----:B------:R-:W-:Y:S01]  /*1ba0*/  USHF.L.U32 UR22, UR4, 0x6, URZ ;  /* 0x0000000604167899 */ /* 0x000fe200080006ff */
[----:B------:R-:W-:Y:S01]  /*1bb0*/  ISETP.LT.U32.AND P0, PT, R68, 0x40, P0 ;  /* 0x000000404400780c */ /* 0x000fe20000701070 */
[----:B------:R-:W-:Y:S01]  /*1bc0*/  UIMAD UR4, UR4, -0x2000, UR20 ;  /* 0xffffe000040478a4 */ /* 0x000fe2000f8e0214 */
[----:B------:R-:W-:-:S04]  /*1bd0*/  UMOV UR19, UR7 ;  /* 0x0000000700137c82 */ /* 0x000fc80008000000 */
[----:B------:R-:W-:Y:S01]  /*1be0*/  UMOV UR18, UR22 ;  /* 0x0000001600127c82 */ /* 0x000fe20008000000 */
[----:B------:R-:W-:Y:S01]  /*1bf0*/  VOTEU.ANY UP0, P1 ;  /* 0x0000000000ff7886 */ /* 0x000fe20000800100 */
[----:B------:R2:W-:Y:S01]  /*1c00*/  @!P3 SYNCS.ARRIVE.TRANS64 RZ, [UR8+0x30000], R2 ;  /* 0x03000002ffffb9a7 */ /* 0x0005e20008000008 */
[----:B------:R3:W-:Y:S06]  /*1c10*/  MEMBAR.ALL.CTA ;  /* 0x0000000000007992 */ /* 0x0007ec0000008000 */
[----:B---3--:R-:W3:Y:S01]  /*1c20*/  FENCE.VIEW.ASYNC.S ;  /* 0x00000000000073c6 */ /* 0x008ee20000000000 */
[----:B------:R-:W-:Y:S01]  /*1c30*/  @UP0 UIADD3 UR21, UPT, UPT, UR8, 0x30000, URZ ;  /* 0x0003000008150890 */ /* 0x000fe2000fffe0ff */
[----:B---3--:R-:W-:Y:S01]  /*1c40*/  VOTEU.ANY UP0, P1 ;  /* 0x0000000000ff7886 */ /* 0x008fe20000800100 */
[----:B------:R-:W-:-:S05]  /*1c50*/  VOTEU.ANY UP1, P0 ;  /* 0x0000000000ff7886 */ /* 0x000fca0000020100 */
[----:B------:R-:W-:Y:S02]  /*1c60*/  @UP1 UIADD3 UR16, UPT, UPT, UR4, 0x20000, URZ ;  /* 0x0002000004101890 */ /* 0x000fe4000fffe0ff */
[----:B------:R-:W-:Y:S01]  /*1c70*/  @UP1 UIADD3 UR17, UPT, UPT, UR8, 0x30000, URZ ;  /* 0x0003000008111890 */ /* 0x000fe2000fffe0ff */
[----:B------:R-:W-:Y:S01]  /*1c80*/  VOTEU.ANY UP1, P0 ;  /* 0x0000000000ff7886 */ /* 0x000fe20000020100 */
[----:B------:R-:W-:Y:S06]  /*1c90*/  BAR.SYNC.DEFER_BLOCKING 0x0 ;  /* 0x0000000000007b1d */ /* 0x000fec0000010000 */
[----:B------:R2:W-:Y:S01]  /*1ca0*/  @UP0 UTMALDG.2D [UR20], [UR10] ;  /* 0x000000140a0005b4 */ /* 0x0005e20008008000 */
[----:B------:R-:W-:Y:S01]  /*1cb0*/  UISETP.NE.U32.AND UP0, UPT, UR9, URZ, UPT ;  /* 0x000000ff0900728c */ /* 0x000fe2000bf05070 */
[----:B------:R-:W-:Y:S06]  /*1cc0*/  BAR.SYNC.DEFER_BLOCKING 0x0 ;  /* 0x0000000000007b1d */ /* 0x000fec0000010000 */
[----:B------:R2:W-:Y:S02]  /*1cd0*/  @UP1 UTMALDG.2D [UR16], [UR32] ;  /* 0x00000010200015b4 */ /* 0x0005e40008008000 */
[----:B------:R-:W-:Y:S06]  /*1ce0*/  BAR.SYNC.DEFER_BLOCKING 0x0 ;  /* 0x0000000000007b1d */ /* 0x000fec0000010000 */
[----:B------:R-:W3:Y:S02]  /*1cf0*/  SYNCS.PHASECHK.TRANS64.TRYWAIT P0, [UR8+0x30000], RZ ;  /* 0x030000ffff0075a7 */ /* 0x000ee40008001108 */
[----:B--23--:R-:W-:Y:S05]  /*1d00*/  @!P0 BRA `(.L_x_60) ;  /* 0x0000001000fc8947 */ /* 0x00cfea0003800000 */
.L_x_78:
[----:B------:R-:W-:Y:S05]  /*1d10*/  BRA.U UP0, `(.L_x_61) ;  /* 0x0000000100c87547 */ /* 0x000fea000b800000 */
[----:B------:R-:W-:Y:S02]  /*1d20*/  USHF.R.U32.HI UR16, URZ, 0x4, UR8 ;  /* 0x00000004ff107899 */ /* 0x000fe40008011608 */
[----:B------:R-:W-:Y:S02]  /*1d30*/  UIADD3 UR13, UPT, UPT, UR8, 0x20000, URZ ;  /* 0x00020000080d7890 */ /* 0x000fe4000fffe0ff */
[----:B------:R-:W-:Y:S02]  /*1d40*/  USGXT.U32 UR16, UR16, 0xe ;  /* 0x0000000e1010789a */ /* 0x000fe40008000000 */
[----:B------:R-:W-:Y:S02]  /*1d50*/  USHF.R.U32.HI UR13, URZ, 0x4, UR13 ;  /* 0x00000004ff0d7899 */ /* 0x000fe4000801160d */
[----:B------:R-:W-:Y:S02]  /*1d60*/  UIADD3 UR50, UP0, UPT, UR16, 0x2, URZ ;  /* 0x0000000210327890 */ /* 0x000fe4000ff1e0ff */
[----:B------:R-:W-:Y:S01]  /*1d70*/  USGXT.U32 UR18, UR13, 0xe ;  /* 0x0000000e0d12789a */ /* 0x000fe20008000000 */
[----:B------:R-:W-:Y:S01]  /*1d80*/  UMOV UR4, URZ ;  /* 0x000000ff00047c82 */ /* 0x000fe20008000000 */
[----:B------:R-:W-:Y:S01]  /*1d90*/  UMOV UR5, URZ ;  /* 0x000000ff00057c82 */ /* 0x000fe20008000000 */
[----:B------:R-:W-:-:S02]  /*1da0*/  UIADD3.X UR51, UPT, UPT, UR4, 0x40004040, URZ, UP0, !UPT ;  /* 0x4000404004337890 */ /* 0x000fc400087fe4ff */
[----:B------:R-:W-:Y:S02]  /*1db0*/  UIADD3 UR48, UP0, UPT, UR18, 0x2, URZ ;  /* 0x0000000212307890 */ /* 0x000fe4000ff1e0ff */
[----:B------:R-:W-:Y:S02]  /*1dc0*/  UIADD3.64 UR26, UPT, UPT, UR50, 0x4, URZ ;  /* 0x00000004321a7897 */ /* 0x000fe4000fffe0ff */
[----:B------:R-:W-:Y:S02]  /*1dd0*/  UIADD3.X UR49, UPT, UPT, UR5, 0x40004040, URZ, UP0, !UPT ;  /* 0x4000404005317890 */ /* 0x000fe400087fe4ff */
[----:B------:R-:W-:Y:S02]  /*1de0*/  UIADD3.64 UR4, UPT, UPT, UR50, 0x2, URZ ;  /* 0x0000000232047897 */ /* 0x000fe4000fffe0ff */
[----:B------:R-:W-:Y:S02]  /*1df0*/  UIADD3.64 UR24, UPT, UPT, UR48, 0x2, URZ ;  /* 0x0000000230187897 */ /* 0x000fe4000fffe0ff */
[----:B------:R-:W-:-:S02]  /*1e00*/  UIADD3.64 UR28, UPT, UPT, UR48, 0x4, URZ ;  /* 0x00000004301c7897 */ /* 0x000fc4000fffe0ff */
[----:B------:R-:W-:Y:S02]  /*1e10*/  UIADD3.64 UR30, UPT, UPT, UR50, 0x3fe, URZ ;  /* 0x000003fe321e7897 */ /* 0x000fe4000fffe0ff */
[----:B------:R-:W-:Y:S02]  /*1e20*/  UIADD3.64 UR34, UPT, UPT, UR48, 0x1fe, URZ ;  /* 0x000001fe30227897 */ /* 0x000fe4000fffe0ff */
[----:B------:R-:W-:Y:S02]  /*1e30*/  UIADD3.64 UR36, UPT, UPT, UR50, 0x400, URZ ;  /* 0x0000040032247897 */ /* 0x000fe4000fffe0ff */
[----:B------:R-:W-:Y:S02]  /*1e40*/  UIADD3.64 UR38, UPT, UPT, UR48, 0x200, URZ ;  /* 0x0000020030267897 */ /* 0x000fe4000fffe0ff */
[----:B------:R-:W-:Y:S02]  /*1e50*/  UIADD3.64 UR40, UPT, UPT, UR50, 0x402, URZ ;  /* 0x0000040232287897 */ /* 0x000fe4000fffe0ff */
[----:B------:R-:W-:Y:S01]  /*1e60*/  UIADD3.64 UR42, UPT, UPT, UR48, 0x202, URZ ;  /* 0x00000202302a7897 */ /* 0x000fe2000fffe0ff */
[----:B------:R-:W-:Y:S01]  /*1e70*/  UMOV UR20, 0x0 ;  /* 0x0000000000147882 */ /* 0x000fe20000000000 */
[----:B------:R-:W-:Y:S01]  /*1e80*/  UMOV UR21, 0x8100010 ;  /* 0x0810001000157882 */ /* 0x000fe20000000000 */
[----:B------:R-:W-:Y:S01]  /*1e90*/  UIADD3.64 UR44, UPT, UPT, UR50, 0x404, URZ ;  /* 0x00000404322c7897 */ /* 0x000fe2000fffe0ff */
[----:B------:R-:W-:Y:S01]  /*1ea0*/  UMOV UR17, 0x40004040 ;  /* 0x4000404000117882 */ /* 0x000fe20000000000 */
[----:B------:R-:W-:Y:S01]  /*1eb0*/  UIADD3.64 UR46, UPT, UPT, UR48, 0x204, URZ ;  /* 0x00000204302e7897 */ /* 0x000fe2000fffe0ff */
[----:B------:R-:W-:Y:S01]  /*1ec0*/  UMOV UR19, 0x40004040 ;  /* 0x4000404000137882 */ /* 0x000fe20000000000 */
[----:B------:R-:W-:Y:S01]  /*1ed0*/  UMOV UR52, 0x0 ;  /* 0x0000000000347882 */ /* 0x000fe20000000000 */
[----:B------:R-:W-:Y:S01]  /*1ee0*/  UMOV UR53, 0x8100010 ;  /* 0x0810001000357882 */ /* 0x000fe20000000000 */
[----:B------:R-:W-:Y:S01]  /*1ef0*/  UMOV UR54, 0x0 ;  /* 0x0000000000367882 */ /* 0x000fe20000000000 */
[----:B------:R-:W-:Y:S01]  /*1f00*/  UMOV UR55, 0x8100010 ;  /* 0x0810001000377882 */ /* 0x000fe20000000000 */
[----:B------:R2:W-:Y:S01]  /*1f10*/  UTCHMMA gdesc[UR16], gdesc[UR18], tmem[UR12], tmem[UR20], idesc[UR21], !UPT ;  /* 0x00ff1412100075ea */ /* 0x0005e2000f80000c */
[----:B------:R-:W-:Y:S01]  /*1f20*/  UMOV UR56, 0x0 ;  /* 0x0000000000387882 */ /* 0x000fe20000000000 */
[----:B------:R-:W-:Y:S01]  /*1f30*/  UMOV UR57, 0x8100010 ;  /* 0x0810001000397882 */ /* 0x000fe20000000000 */
[----:B------:R2:W-:Y:S01]  /*1f40*/  UTCHMMA gdesc[UR50], gdesc[UR48], tmem[UR12], tmem[UR52], idesc[UR53], UPT ;  /* 0x00ff3430320075ea */ /* 0x0005e2000b80000c */
        /* <DEDUP_REMOVED lines=12> */
[----:B------:R2:W-:Y:S01]  /*2010*/  UTCHMMA gdesc[UR40], gdesc[UR42], tmem[UR12], tmem[UR62], idesc[UR63], UPT ;  /* 0x00ff3e2a280075ea */ /* 0x0005e2000b80000c */
[----:B------:R2:W-:Y:S01]  /*2020*/  UTCHMMA gdesc[UR44], gdesc[UR46], tmem[UR12], tmem[UR64], idesc[UR65], UPT ;  /* 0x00ff402e2c0075ea */ /* 0x0005e2000b80000c */
[----:B------:R-:W-:Y:S01]  /*2030*/  NOP ;  /* 0x0000000000007918 */ /* 0x000fe20000000000 */
.L_x_61:
[----:B------:R-:W-:Y:S01]  /*2040*/  ELECT P0, URZ, PT ;  /* 0x0000000000ff782f */ /* 0x000fe20003800000 */
[----:B--2---:R-:W-:Y:S01]  /*2050*/  UMOV UR4, UR6 ;  /* 0x0000000600047c82 */ /* 0x004fe20008000000 */
[----:B------:R-:W-:Y:S02]  /*2060*/  UMOV UR5, URZ ;  /* 0x000000ff00057c82 */ /* 0x000fe40008000000 */
[----:B------:R-:W-:-:S13]  /*2070*/  ISETP.LT.U32.AND P0, PT, R68, 0x20, P0 ;  /* 0x000000204400780c */ /* 0x000fda0000701070 */
[----:B------:R-:W-:Y:S01]  /*2080*/  VOTEU.ANY UP0, P0 ;  /* 0x0000000000ff7886 */ /* 0x000fe20000000100 */
[----:B------:R-:W-:Y:S01]  /*2090*/  VOTEU.ANY UP1, P0 ;  /* 0x0000000000ff7886 */ /* 0x000fe20000020100 */
[----:B------:R-:W-:-:S03]  /*20a0*/  ISETP.GE.U32.AND P0, PT, R10, 0x81, PT ;  /* 0x000000810a00780c */ /* 0x000fc60003f06070 */
[----:B------:R-:W-:Y:S02]  /*20b0*/  @UP0 UMOV UR4, UR4 ;  /* 0x0000000400040c82 */ /* 0x000fe40008000000 */
[----:B------:R2:W-:Y:S01]  /*20c0*/  @UP1 UTCBAR [UR4], URZ ;  /* 0x000000ff040013e9 */ /* 0x0005e200080000ff */
[----:B------:R-:W-:Y:S06]  /*20d0*/  BAR.SYNC.DEFER_BLOCKING 0x0 ;  /* 0x0000000000007b1d */ /* 0x000fec0000010000 */
[----:B------:R-:W3:Y:S02]  /*20e0*/  SYNCS.PHASECHK.TRANS64.TRYWAIT P1, [UR8+0x30020], RZ ;  /* 0x030020ffff0075a7 */ /* 0x000ee40008021108 */
[----:B--23--:R-:W-:Y:S05]  /*20f0*/  @!P1 BRA `(.L_x_62) ;  /* 0x00000010000c9947 */ /* 0x00cfea0003800000 */
.L_x_79:
[----:B------:R-:W-:Y:S01]  /*2100*/  IMAD.MOV.U32 R2, RZ, RZ, RZ ;  /* 0x000000ffff027224 */ /* 0x000fe200078e00ff */
[----:B------:R-:W-:Y:S06]  /*2110*/  @!P0 BRA `(.L_x_59) ;  /* 0x0000000400d48947 */ /* 0x000fec0003800000 */
[----:B------:R-:W2:Y:S01]  /*2120*/  LDCU UR34, c[0x0][0x3a0] ;  /* 0x00007400ff2277ac */ /* 0x000ea20008000800 */
[----:B------:R-:W-:Y:S01]  /*2130*/  UMOV UR35, 0x80 ;  /* 0x0000008000237882 */ /* 0x000fe20000000000 */
[----:B------:R-:W-:-:S05]  /*2140*/  UMOV UR13, 0x1 ;  /* 0x00000001000d7882 */ /* 0x000fca0000000000 */
.L_x_66:
[----:B------:R-:W-:Y:S01]  /*2150*/  BAR.SYNC.DEFER_BLOCKING 0x0 ;  /* 0x0000000000007b1d */ /* 0x000fe20000010000 */
[----:B------:R-:W-:Y:S01]  /*2160*/  ULEA UR42, UR13, UR8, 0x3 ;  /* 0x000000080d2a7291 */ /* 0x000fe2000f8e18ff */
[----:B------:R-:W-:Y:S01]  /*2170*/  @!P3 IMAD.MOV.U32 R3, RZ, RZ, 0xc000 ;  /* 0x0000c000ff03b424 */ /* 0x000fe200078e00ff */
[----:B------:R-:W-:Y:S01]  /*2180*/  ELECT P1, URZ, PT ;  /* 0x0000000000ff782f */ /* 0x000fe20003820000 */
[----:B------:R-:W-:-:S03]  /*2190*/  ULEA UR16, UR13, UR8, 0xf ;  /* 0x000000080d107291 */ /* 0x000fc6000f8e78ff */
[----:B------:R-:W-:Y:S01]  /*21a0*/  ISETP.LT.U32.AND P1, PT, R68, 0x40, P1 ;  /* 0x000000404400780c */ /* 0x000fe20000f21070 */
[----:B------:R-:W-:Y:S01]  /*21b0*/  ULOP3.LUT UR5, UR9, 0x1, URZ, 0xc0, !UPT ;  /* 0x0000000109057892 */ /* 0x000fe2000f8ec0ff */
[----:B------:R-:W-:-:S03]  /*21c0*/  ELECT P0, URZ, PT ;  /* 0x0000000000ff782f */ /* 0x000fc60003800000 */
[----:B------:R-:W-:Y:S02]  /*21d0*/  ULEA UR20, UR5, UR16, 0xe ;  /* 0x0000001005147291 */ /* 0x000fe4000f8e70ff */
[----:B------:R-:W-:Y:S01]  /*21e0*/  ULEA UR22, UR5, UR35, 0x6 ;  /* 0x0000002305167291 */ /* 0x000fe2000f8e30ff */
[----:B------:R-:W-:Y:S01]  /*21f0*/  ISETP.LT.U32.AND P0, PT, R68, 0x40, P0 ;  /* 0x000000404400780c */ /* 0x000fe20000701070 */
[----:B------:R-:W-:-:S04]  /*2200*/  ULEA UR4, UR13, UR8, 0xe ;  /* 0x000000080d047291 */ /* 0x000fc8000f8e70ff */
[----:B------:R-:W-:Y:S01]  /*2210*/  VOTEU.ANY UP0, P1 ;  /* 0x0000000000ff7886 */ /* 0x000fe20000800100 */
[----:B------:R-:W-:Y:S01]  /*2220*/  UIADD3 UR17, UPT, UPT, UR4, 0x20000, URZ ;  /* 0x0002000004117890 */ /* 0x000fe2000fffe0ff */
[----:B------:R-:W-:Y:S01]  /*2230*/  UMOV UR6, UR22 ;  /* 0x0000001600067c82 */ /* 0x000fe20008000000 */
[----:B------:R3:W-:Y:S01]  /*2240*/  @!P3 SYNCS.ARRIVE.TRANS64 RZ, [UR42+0x30000], R3 ;  /* 0x03000003ffffb9a7 */ /* 0x0007e2000800002a */
[----:B------:R4:W-:Y:S06]  /*2250*/  MEMBAR.ALL.CTA ;  /* 0x0000000000007992 */ /* 0x0009ec0000008000 */
[----:B----4-:R-:W4:Y:S01]  /*2260*/  FENCE.VIEW.ASYNC.S ;  /* 0x00000000000073c6 */ /* 0x010f220000000000 */
[----:B------:R-:W-:Y:S01]  /*2270*/  @UP0 UIADD3 UR21, UPT, UPT, UR42, 0x30000, URZ ;  /* 0x000300002a150890 */ /* 0x000fe2000fffe0ff */
[----:B----4-:R-:W-:Y:S01]  /*2280*/  VOTEU.ANY UP0, P1 ;  /* 0x0000000000ff7886 */ /* 0x010fe20000800100 */
[----:B------:R-:W-:Y:S01]  /*2290*/  VOTEU.ANY UP1, P0 ;  /* 0x0000000000ff7886 */ /* 0x000fe20000020100 */
[----:B------:R-:W-:Y:S01]  /*22a0*/  ULEA UR4, UR5, UR17, 0xd ;  /* 0x0000001105047291 */ /* 0x000fe2000f8e68ff */
[----:B---3--:R-:W-:-:S03]  /*22b0*/  IMAD.U32 R3, R2, -0x80000000, RZ ;  /* 0x8000000002037824 */ /* 0x008fc600078e00ff */
        /* <DEDUP_REMOVED lines=8> */
[----:B------:R-:W4:Y:S02]  /*2340*/  SYNCS.PHASECHK.TRANS64.TRYWAIT P0, [UR42+0x30000], R3 ;  /* 0x03000003ff0075a7 */ /* 0x000f24000800112a */
[----:B---34-:R-:W-:Y:S05]  /*2350*/  @!P0 BRA `(.L_x_63) ;  /* 0x0000000c00808947 */ /* 0x018fea0003800000 */
.L_x_80:
[----:B------:R-:W-:Y:S05]  /*2360*/  BRA.U UP0, `(.L_x_64) ;  /* 0x0000000100f47547 */ /* 0x000fea000b800000 */
[----:B------:R-:W-:Y:S02]  /*2370*/  USHF.R.U32.HI UR20, URZ, 0x4, UR16 ;  /* 0x00000004ff147899 */ /* 0x000fe40008011610 */
[----:B------:R-:W-:Y:S02]  /*2380*/  USHF.R.U32.HI UR24, URZ, 0x4, UR17 ;  /* 0x00000004ff187899 */ /* 0x000fe40008011611 */
[----:B------:R-:W-:Y:S02]  /*2390*/  USGXT.U32 UR20, UR20, 0xe ;  /* 0x0000000e1414789a */ /* 0x000fe40008000000 */
[----:B------:R-:W-:Y:S02]  /*23a0*/  USGXT.U32 UR24, UR24, 0xe ;  /* 0x0000000e1818789a */ /* 0x000fe40008000000 */
[----:B------:R-:W-:Y:S02]  /*23b0*/  UIADD3 UR28, UP0, UPT, UR20, 0x2, URZ ;  /* 0x00000002141c7890 */ /* 0x000fe4000ff1e0ff */
[----:B------:R-:W-:Y:S01]  /*23c0*/  UIADD3 UR26, UP1, UPT, UR24, 0x2, URZ ;  /* 0x00000002181a7890 */ /* 0x000fe2000ff3e0ff */
[----:B------:R-:W-:Y:S01]  /*23d0*/  UMOV UR4, URZ ;  /* 0x000000ff00047c82 */ /* 0x000fe20008000000 */
[----:B------:R-:W-:Y:S01]  /*23e0*/  UMOV UR5, URZ ;  /* 0x000000ff00057c82 */ /* 0x000fe20008000000 */
[----:B------:R-:W-:-:S02]  /*23f0*/  UIADD3.X UR29, UPT, UPT, UR4, 0x40004040, URZ, UP0, !UPT ;  /* 0x40004040041d7890 */ /* 0x000fc400087fe4ff */
[----:B------:R-:W-:Y:S02]  /*2400*/  UIADD3 UR44, UP3, UPT, UR28, 0x2, URZ ;  /* 0x000000021c2c7890 */ /* 0x000fe4000ff7e0ff */
[----:B------:R-:W-:Y:S02]  /*2410*/  UIADD3.X UR27, UPT, UPT, UR5, 0x40004040, URZ, UP1, !UPT ;  /* 0x40004040051b7890 */ /* 0x000fe40008ffe4ff */
[----:B------:R-:W-:Y:S02]  /*2420*/  UIADD3 UR46, UP2, UPT, UR26, 0x2, URZ ;  /* 0x000000021a2e7890 */ /* 0x000fe4000ff5e0ff */
[----:B------:R-:W-:Y:S02]  /*2430*/  UIADD3 UR48, UP6, UPT, UR28, 0x4, URZ ;  /* 0x000000041c307890 */ /* 0x000fe4000ffde0ff */
[----:B------:R-:W-:Y:S02]  /*2440*/  UIADD3 UR50, UP5, UPT, UR26, 0x4, URZ ;  /* 0x000000041a327890 */ /* 0x000fe4000ffbe0ff */
[----:B------:R-:W-:-:S02]  /*2450*/  UIADD3 UR52, UP1, UPT, UR28, 0x3fe, URZ ;  /* 0x000003fe1c347890 */ /* 0x000fc4000ff3e0ff */
[----:B------:R-:W-:Y:S02]  /*2460*/  UIADD3 UR54, UP0, UPT, UR26, 0x1fe, URZ ;  /* 0x000001fe1a367890 */ /* 0x000fe4000ff1e0ff */
[----:B------:R-:W-:Y:S02]  /*2470*/  UIADD3.X UR45, UPT, UPT, UR29, URZ, URZ, UP3, !UPT ;  /* 0x000000ff1d2d7290 */ /* 0x000fe40009ffe4ff */
[----:B------:R-:W-:Y:S02]  /*2480*/  UIADD3 UR56, UP4, UPT, UR28, 0x400, URZ ;  /* 0x000004001c387890 */ /* 0x000fe4000ff9e0ff */
[----:B------:R-:W-:Y:S02]  /*2490*/  UIADD3 UR58, UP3, UPT, UR26, 0x200, URZ ;  /* 0x000002001a3a7890 */ /* 0x000fe4000ff7e0ff */
[----:B------:R-:W-:Y:S02]  /*24a0*/  UIADD3.X UR47, UPT, UPT, UR27, URZ, URZ, UP2, !UPT ;  /* 0x000000ff1b2f7290 */ /* 0x000fe400097fe4ff */
[----:B------:R-:W-:-:S02]  /*24b0*/  UIADD3.X UR49, UPT, UPT, UR29, URZ, URZ, UP6, !UPT ;  /* 0x000000ff1d317290 */ /* 0x000fc4000b7fe4ff */
[----:B------:R-:W-:Y:S02]  /*24c0*/  UIADD3 UR60, UP2, UPT, UR28, 0x402, URZ ;  /* 0x000004021c3c7890 */ /* 0x000fe4000ff5e0ff */
[----:B------:R-:W-:Y:S02]  /*24d0*/  UIADD3 UR62, UP6, UPT, UR26, 0x202, URZ ;  /* 0x000002021a3e7890 */ /* 0x000fe4000ffde0ff */
[----:B------:R-:W-:Y:S02]  /*24e0*/  UIADD3.X UR51, UPT, UPT, UR27, URZ, URZ, UP5, !UPT ;  /* 0x000000ff1b337290 */ /* 0x000fe4000affe4ff */
[----:B------:R-:W-:Y:S02]  /*24f0*/  UIADD3.X UR53, UPT, UPT, UR29, URZ, URZ, UP1, !UPT ;  /* 0x000000ff1d357290 */ /* 0x000fe40008ffe4ff */
[----:B------:R-:W-:Y:S02]  /*2500*/  UIADD3 UR4, UP5, UPT, UR28, 0x404, URZ ;  /* 0x000004041c047890 */ /* 0x000fe4000ffbe0ff */
[----:B------:R-:W-:-:S02]  /*2510*/  UIADD3 UR30, UP1, UPT, UR26, 0x204, URZ ;  /* 0x000002041a1e7890 */ /* 0x000fc4000ff3e0ff */
[----:B------:R-:W-:Y:S02]  /*2520*/  UIADD3.X UR55, UPT, UPT, UR27, URZ, URZ, UP0, !UPT ;  /* 0x000000ff1b377290 */ /* 0x000fe400087fe4ff */
[----:B------:R-:W-:Y:S02]  /*2530*/  UIADD3.X UR57, UPT, UPT, UR29, URZ, URZ, UP4, !UPT ;  /* 0x000000ff1d397290 */ /* 0x000fe4000a7fe4ff */
[----:B------:R-:W-:Y:S02]  /*2540*/  UIADD3.X UR59, UPT, UPT, UR27, URZ, URZ, UP3, !UPT ;  /* 0x000000ff1b3b7290 */ /* 0x000fe40009ffe4ff */
[----:B------:R-:W-:Y:S02]  /*2550*/  UIADD3.X UR61, UPT, UPT, UR29, URZ, URZ, UP2, !UPT ;  /* 0x000000ff1d3d7290 */ /* 0x000fe400097fe4ff */
[----:B------:R-:W-:Y:S01]  /*2560*/  UIADD3.X UR63, UPT, UPT, UR27, URZ, URZ, UP6, !UPT ;  /* 0x000000ff1b3f7290 */ /* 0x000fe2000b7fe4ff */
[----:B------:R-:W-:Y:S01]  /*2570*/  UMOV UR18, 0x0 ;  /* 0x0000000000127882 */ /* 0x000fe20000000000 */
[----:B------:R-:W-:Y:S01]  /*2580*/  UMOV UR19, 0x8100010 ;  /* 0x0810001000137882 */ /* 0x000fe20000000000 */
[----:B------:R-:W-:Y:S01]  /*2590*/  UMOV UR21, 0x40004040 ;  /* 0x4000404000157882 */ /* 0x000fe20000000000 */
[----:B------:R-:W-:Y:S01]  /*25a0*/  UMOV UR25, 0x40004040 ;  /* 0x4000404000197882 */ /* 0x000fe20000000000 */
[----:B------:R-:W-:Y:S01]  /*25b0*/  UIADD3.X UR5, UPT, UPT, UR29, URZ, URZ, UP5, !UPT ;  /* 0x000000ff1d057290 */ /* 0x000fe2000affe4ff */
[----:B------:R3:W-:Y:S01]  /*25c0*/  UTCHMMA gdesc[UR20], gdesc[UR24], tmem[UR12], tmem[UR18], idesc[UR19], UPT ;  /* 0x00ff1218140075ea */ /* 0x0007e2000b80000c */
[----:B------:R-:W-:Y:S01]  /*25d0*/  UIADD3.X UR31, UPT, UPT, UR27, URZ, URZ, UP1, !UPT ;  /* 0x000000ff1b1f7290 */ /* 0x000fe20008ffe4ff */
[----:B------:R-:W-:Y:S01]  /*25e0*/  UMOV UR16, 0x0 ;  /* 0x0000000000107882 */ /* 0x000fe20000000000 */
[----:B------:R-:W-:Y:S01]  /*25f0*/  UMOV UR17, 0x8100010 ;  /* 0x0810001000117882 */ /* 0x000fe20000000000 */
[----:B------:R-:W-:Y:S01]  /*2600*/  UMOV UR40, 0x0 ;  /* 0x0000000000287882 */ /* 0x000fe20000000000 */
[----:B------:R-:W-:Y:S01]  /*2610*/  UMOV UR41, 0x8100010 ;  /* 0x0810001000297882 */ /* 0x000fe20000000000 */
        /* <DEDUP_REMOVED lines=18> */
.L_x_64:
[----:B------:R-:W-:Y:S01]  /*2740*/  ELECT P0, URZ, PT ;  /* 0x0000000000ff782f */ /* 0x000fe20003800000 */
[----:B---3--:R-:W-:-:S03]  /*2750*/  UIADD3 UR4, UPT, UPT, UR42, 0x30020, URZ ;  /* 0x000300202a047890 */ /* 0x008fc6000fffe0ff */
[----:B------:R-:W-:Y:S01]  /*2760*/  ISETP.LT.U32.AND P0, PT, R68, 0x20, P0 ;  /* 0x000000204400780c */ /* 0x000fe20000701070 */
[----:B------:R-:W-:-:S12]  /*2770*/  UMOV UR5, URZ ;  /* 0x000000ff00057c82 */ /* 0x000fd80008000000 */
[----:B------:R-:W-:Y:S01]  /*2780*/  VOTEU.ANY UP0, P0 ;  /* 0x0000000000ff7886 */ /* 0x000fe20000000100 */
[----:B------:R-:W-:-:S04]  /*2790*/  VOTEU.ANY UP1, P0 ;  /* 0x0000000000ff7886 */ /* 0x000fc80000020100 */
[----:B------:R-:W-:Y:S02]  /*27a0*/  @UP0 UMOV UR4, UR4 ;  /* 0x0000000400040c82 */ /* 0x000fe40008000000 */
[----:B------:R3:W-:Y:S01]  /*27b0*/  @UP1 UTCBAR [UR4], URZ ;  /* 0x000000ff040013e9 */ /* 0x0007e200080000ff */
[----:B------:R-:W-:Y:S06]  /*27c0*/  BAR.SYNC.DEFER_BLOCKING 0x0 ;  /* 0x0000000000007b1d */ /* 0x000fec0000010000 */
[----:B------:R-:W4:Y:S02]  /*27d0*/  SYNCS.PHASECHK.TRANS64.TRYWAIT P0, [UR42+0x30020], R3 ;  /* 0x03002003ff0075a7 */ /* 0x000f24000800112a */
[----:B---34-:R-:W-:Y:S05]  /*27e0*/  @!P0 BRA `(.L_x_65) ;  /* 0x0000000800688947 */ /* 0x018fea0003800000 */
.L_x_81:
[----:B------:R-:W-:Y:S02]  /*27f0*/  UIADD3 UR13, UPT, UPT, UR13, 0x1, URZ ;  /* 0x000000010d0d7890 */ /* 0x000fe4000fffe0ff */
[----:B------:R-:W-:Y:S02]  /*2800*/  UIADD3 UR35, UPT, UPT, UR35, 0x80, URZ ;  /* 0x0000008023237890 */ /* 0x000fe4000fffe0ff */
[----:B------:R-:W-:-:S04]  /*2810*/  UISETP.NE.U32.AND UP0, UPT, UR13, 0x4, UPT ;  /* 0x000000040d00788c */ /* 0x000fc8000bf05070 */
[----:B------:R-:W-:Y:S02]  /*2820*/  USEL UR13, UR13, URZ, UP0 ;  /* 0x000000ff0d0d7287 */ /* 0x000fe40008000000 */
[----:B------:R-:W-:Y:S02]  /*2830*/  USEL UR4, URZ, 0x1, UP0 ;  /* 0x00000001ff047887 */ /* 0x000fe40008000000 */
[----:B--2---:R-:W-:-:S04]  /*2840*/  UISETP.GE.AND UP0, UPT, UR35, UR34, UPT ;  /* 0x000000222300728c */ /* 0x004fc8000bf06270 */
[----:B------:R-:W-:-:S05]  /*2850*/  LOP3.LUT R2, R2, UR4, RZ, 0x3c, !PT ;  /* 0x0000000402027c12 */ /* 0x000fca000f8e3cff */
[----:B------:R-:W-:Y:S05]  /*2860*/  BRA.U !UP0, `(.L_x_66) ;  /* 0xfffffff908387547 */ /* 0x000fea000b83ffff */
.L_x_59:
[----:B---34-:R-:W-:Y:S06]  /*2870*/  BAR.SYNC.DEFER_BLOCKING 0x0 ;  /* 0x0000000000007b1d */ /* 0x018fec0000010000 */
[----:B------:R-:W-:Y:S04]  /*2880*/  BSSY.RECONVERGENT B5, `(.L_x_67) ;  /* 0x0000004000057945 */ /* 0x000fe80003800200 */
[----:B------:R-:W-:Y:S05]  /*2890*/  @P3 BRA `(.L_x_68) ;  /* 0x0000000000083947 */ /* 0x000fea0003800000 */
[----:B------:R-:W2:Y:S02]  /*28a0*/  SYNCS.CCTL.IV [UR8+0x30000] ;  /* 0x03000000ff0079b1 */ /* 0x000ea40008000008 */
[----:B--2---:R-:W2:Y:S02]  /*28b0*/  SYNCS.CCTL.IV [UR8+0x30020] ;  /* 0x03002000ff0079b1 */ /* 0x004ea40008000008 */
.L_x_68:
[----:B------:R-:W-:Y:S05]  /*28c0*/  BSYNC.RECONVERGENT B5 ;  /* 0x0000000000057941 */ /* 0x000fea0003800200 */
.L_x_67:
[----:B--2---:R-:W-:Y:S06]  /*28d0*/  BAR.SYNC.DEFER_BLOCKING 0x0 ;  /* 0x0000000000007b1d */ /* 0x004fec0000010000 */
[----:B------:R-:W-:Y:S04]  /*28e0*/  BSSY.RECONVERGENT B5, `(.L_x_69) ;  /* 0x0000004000057945 */ /* 0x000fe80003800200 */
[----:B------:R-:W-:Y:S05]  /*28f0*/  @P3 BRA `(.L_x_70) ;  /* 0x0000000000083947 */ /* 0x000fea0003800000 */
[----:B------:R-:W2:Y:S02]  /*2900*/  SYNCS.CCTL.IV [UR8+0x30008] ;  /* 0x03000800ff0079b1 */ /* 0x000ea40008000008 */
[----:B--2---:R-:W2:Y:S02]  /*2910*/  SYNCS.CCTL.IV [UR8+0x30028] ;  /* 0x03002800ff0079b1 */ /* 0x004ea40008000008 */
.L_x_70:
[----:B------:R-:W-:Y:S05]  /*2920*/  BSYNC.RECONVERGENT B5 ;  /* 0x0000000000057941 */ /* 0x000fea0003800200 */
.L_x_69:
[----:B--2---:R-:W-:Y:S06]  /*2930*/  BAR.SYNC.DEFER_BLOCKING 0x0 ;  /* 0x0000000000007b1d */ /* 0x004fec0000010000 */
[----:B------:R-:W-:Y:S04]  /*2940*/  BSSY.RECONVERGENT B5, `(.L_x_71) ;  /* 0x0000004000057945 */ /* 0x000fe80003800200 */
[----:B------:R-:W-:Y:S05]  /*2950*/  @P3 BRA `(.L_x_72) ;  /* 0x0000000000083947 */ /* 0x000fea0003800000 */
[----:B------:R-:W2:Y:S02]  /*2960*/  SYNCS.CCTL.IV [UR8+0x30010] ;  /* 0x03001000ff0079b1 */ /* 0x000ea40008000008 */
[----:B--2---:R-:W2:Y:S02]  /*2970*/  SYNCS.CCTL.IV [UR8+0x30030] ;  /* 0x03003000ff0079b1 */ /* 0x004ea40008000008 */
.L_x_72:
[----:B------:R-:W-:Y:S05]  /*2980*/  BSYNC.RECONVERGENT B5 ;  /* 0x0000000000057941 */ /* 0x000fea0003800200 */
.L_x_71:
[----:B--2---:R-:W-:Y:S06]  /*2990*/  BAR.SYNC.DEFER_BLOCKING 0x0 ;  /* 0x0000000000007b1d */ /* 0x004fec0000010000 */
[----:B------:R-:W-:Y:S04]  /*29a0*/  BSSY.RECONVERGENT B5, `(.L_x_73) ;  /* 0x0000004000057945 */ /* 0x000fe80003800200 */
[----:B------:R-:W-:Y:S05]  /*29b0*/  @P3 BRA `(.L_x_74) ;  /* 0x0000000000083947 */ /* 0x000fea0003800000 */
[----:B------:R-:W2:Y:S02]  /*29c0*/  SYNCS.CCTL.IV [UR8+0x30018] ;  /* 0x03001800ff0079b1 */ /* 0x000ea40008000008 */
[----:B--2---:R-:W2:Y:S02]  /*29d0*/  SYNCS.CCTL.IV [UR8+0x30038] ;  /* 0x03003800ff0079b1 */ /* 0x004ea40008000008 */
.L_x_74:
[----:B------:R-:W-:Y:S05]  /*29e0*/  BSYNC.RECONVERGENT B5 ;  /* 0x0000000000057941 */ /* 0x000fea0003800200 */
.L_x_73:
[----:B------:R-:W-:Y:S01]  /*29f0*/  USHF.L.U32 UR9, UR9, 0x15, URZ ;  /* 0x0000001509097899 */ /* 0x000fe200080006ff */
[C---:B------:R-:W-:Y:S01]  /*2a00*/  IMAD.SHL.U32 R2, R0.reuse, 0x80, RZ ;  /* 0x0000008000027824 */ /* 0x040fe200078e00ff */
[----:B------:R-:W-:Y:S01]  /*2a10*/  ELECT P0, URZ, PT ;  /* 0x0000000000ff782f */ /* 0x000fe20003800000 */
[----:B------:R-:W-:Y:S01]  /*2a20*/  IMAD.SHL.U32 R3, R0, 0x10, RZ ;  /* 0x0000001000037824 */ /* 0x000fe200078e00ff */
[----:B------:R-:W-:Y:S02]  /*2a30*/  ULOP3.LUT UR9, UR9, 0x600000, URZ, 0xc0, !UPT ;  /* 0x0060000009097892 */ /* 0x000fe4000f8ec0ff */
[----:B------:R-:W-:Y:S01]  /*2a40*/  LOP3.LUT R0, R2, 0x3f80, RZ, 0xc0, !PT ;  /* 0x00003f8002007812 */ /* 0x000fe200078ec0ff */
[----:B------:R-:W-:Y:S01]  /*2a50*/  UMOV UR10, UR23 ;  /* 0x00000017000a7c82 */ /* 0x000fe20008000000 */
[----:B------:R-:W-:Y:S01]  /*2a60*/  UIADD3 UR9, UPT, UPT, UR12, UR9, URZ ;  /* 0x000000090c097290 */ /* 0x000fe2000fffe0ff */
[----:B------:R-:W-:Y:S02]  /*2a70*/  ISETP.LT.U32.AND P0, PT, R68, 0x20, P0 ;  /* 0x000000204400780c */ /* 0x000fe40000701070 */
[----:B------:R-:W-:-:S04]  /*2a80*/  LOP3.LUT R0, R0, 0x70, R3, 0xf8, !PT ;  /* 0x0000007000007812 */ /* 0x000fc800078ef803 */
[C---:B------:R-:W-:Y:S02]  /*2a90*/  LOP3.LUT R2, R0.reuse, 0x10, RZ, 0x3c, !PT ;  /* 0x0000001000027812 */ /* 0x040fe400078e3cff */
[----:B-----5:R-:W3:Y:S01]  /*2aa0*/  LDTM.x64 R4, tmem[UR9] ;  /* 0x00000009000479ee */ /* 0x020ee20008340000 */
[----:B------:R-:W-:Y:S01]  /*2ab0*/  LOP3.LUT R3, R0, 0x20, RZ, 0x3c, !PT ;  /* 0x0000002000037812 */ /* 0x000fe200078e3cff */
[----:B------:R-:W-:Y:S01]  /*2ac0*/  NOP ;  /* 0x0000000000007918 */ /* 0x000fe20000000000 */
[----:B------:R-:W-:Y:S02]  /*2ad0*/  UMOV UR9, UR7 ;  /* 0x0000000700097c82 */ /* 0x000fe40008000000 */
[----:B---3--:R-:W-:Y:S01]  /*2ae0*/  VOTEU.ANY UP1, P0 ;  /* 0x0000000000ff7886 */ /* 0x008fe20000020100 */
[----:B------:R-:W-:Y:S01]  /*2af0*/  VOTEU.ANY UP0, P0 ;  /* 0x0000000000ff7886 */ /* 0x000fe20000000100 */
[----:B------:R-:W-:Y:S02]  /*2b00*/  F2FP.F16.F32.PACK_AB R4, R5, R4 ;  /* 0x000000040504723e */ /* 0x000fe400000000ff */
[----:B------:R-:W-:-:S02]  /*2b10*/  F2FP.F16.F32.PACK_AB R5, R7, R6 ;  /* 0x000000060705723e */ /* 0x000fc400000000ff */
[----:B------:R-:W-:Y:S02]  /*2b20*/  F2FP.F16.F32.PACK_AB R12, R13, R12 ;  /* 0x0000000c0d0c723e */ /* 0x000fe400000000ff */
[----:B------:R-:W-:Y:S02]  /*2b30*/  F2FP.F16.F32.PACK_AB R6, R9, R8 ;  /* 0x000000080906723e */ /* 0x000fe400000000ff */
[----:B------:R-:W-:Y:S02]  /*2b40*/  F2FP.F16.F32.PACK_AB R7, R11, R10 ;  /* 0x0000000a0b07723e */ /* 0x000fe400000000ff */
[----:B------:R-:W-:Y:S02]  /*2b50*/  F2FP.F16.F32.PACK_AB R13, R15, R14 ;  /* 0x0000000e0f0d723e */ /* 0x000fe400000000ff */
[----:B------:R-:W-:Y:S01]  /*2b60*/  F2FP.F16.F32.PACK_AB R20, R21, R20 ;  /* 0x000000141514723e */ /* 0x000fe200000000ff */
[----:B--2---:R2:W-:Y:S01]  /*2b70*/  STS.128 [R0+UR8], R4 ;  /* 0x0000000400007988 */ /* 0x0045e20008000c08 */
[----:B------:R-:W-:-:S02]  /*2b80*/  F2FP.F16.F32.PACK_AB R14, R17, R16 ;  /* 0x00000010110e723e */ /* 0x000fc400000000ff */
[----:B------:R-:W-:Y:S02]  /*2b90*/  F2FP.F16.F32.PACK_AB R15, R19, R18 ;  /* 0x00000012130f723e */ /* 0x000fe400000000ff */
[----:B------:R-:W-:Y:S02]  /*2ba0*/  F2FP.F16.F32.PACK_AB R21, R23, R22 ;  /* 0x000000161715723e */ /* 0x000fe400000000ff */
[----:B------:R-:W-:Y:S01]  /*2bb0*/  F2FP.F16.F32.PACK_AB R28, R29, R28 ;  /* 0x0000001c1d1c723e */ /* 0x000fe200000000ff */
[----:B------:R2:W-:Y:S01]  /*2bc0*/  STS.128 [R2+UR8], R12 ;  /* 0x0000000c02007988 */ /* 0x0005e20008000c08 */
[----:B------:R-:W-:Y:S02]  /*2bd0*/  F2FP.F16.F32.PACK_AB R22, R25, R24 ;  /* 0x000000181916723e */ /* 0x000fe400000000ff */
[----:B------:R-:W-:Y:S02]  /*2be0*/  F2FP.F16.F32.PACK_AB R23, R27, R26 ;  /* 0x0000001a1b17723e */ /* 0x000fe400000000ff */
[----:B------:R-:W-:-:S02]  /*2bf0*/  F2FP.F16.F32.PACK_AB R29, R31, R30 ;  /* 0x0000001e1f1d723e */ /* 0x000fc400000000ff */
[----:B------:R-:W-:Y:S01]  /*2c00*/  F2FP.F16.F32.PACK_AB R36, R37, R36 ;  /* 0x000000242524723e */ /* 0x000fe200000000ff */
[----:B------:R2:W-:Y:S01]  /*2c10*/  STS.128 [R3+UR8], R20 ;  /* 0x0000001403007988 */ /* 0x0005e20008000c08 */
[----:B------:R-:W-:Y:S02]  /*2c20*/  F2FP.F16.F32.PACK_AB R30, R33, R32 ;  /* 0x00000020211e723e */ /* 0x000fe400000000ff */
[----:B------:R-:W-:Y:S02]  /*2c30*/  F2FP.F16.F32.PACK_AB R31, R35, R34 ;  /* 0x00000022231f723e */ /* 0x000fe400000000ff */
[----:B------:R-:W-:Y:S02]  /*2c40*/  F2FP.F16.F32.PACK_AB R37, R39, R38 ;  /* 0x000000262725723e */ /* 0x000fe400000000ff */
[----:B------:R-:W-:Y:S02]  /*2c50*/  F2FP.F16.F32.PACK_AB R44, R45, R44 ;  /* 0x0000002c2d2c723e */ /* 0x000fe400000000ff */
[----:B------:R-:W-:-:S02]  /*2c60*/  LOP3.LUT R8, R0, 0x30, RZ, 0x3c, !PT ;  /* 0x0000003000087812 */ /* 0x000fc400078e3cff */
[----:B------:R-:W-:Y:S02]  /*2c70*/  F2FP.F16.F32.PACK_AB R38, R41, R40 ;  /* 0x000000282926723e */ /* 0x000fe400000000ff */
[----:B------:R-:W-:Y:S01]  /*2c80*/  F2FP.F16.F32.PACK_AB R39, R43, R42 ;  /* 0x0000002a2b27723e */ /* 0x000fe200000000ff */
[----:B------:R2:W-:Y:S01]  /*2c90*/  STS.128 [R8+UR8], R28 ;  /* 0x0000001c08007988 */ /* 0x0005e20008000c08 */
[----:B------:R-:W-:Y:S02]  /*2ca0*/  F2FP.F16.F32.PACK_AB R45, R47, R46 ;  /* 0x0000002e2f2d723e */ /* 0x000fe400000000ff */
[----:B------:R-:W-:Y:S02]  /*2cb0*/  F2FP.F16.F32.PACK_AB R52, R53, R52 ;  /* 0x000000343534723e */ /* 0x000fe400000000ff */
[----:B------:R-:W-:Y:S02]  /*2cc0*/  LOP3.LUT R9, R0, 0x40, RZ, 0x3c, !PT ;  /* 0x0000004000097812 */ /* 0x000fe400078e3cff */
[----:B------:R-:W-:-:S02]  /*2cd0*/  F2FP.F16.F32.PACK_AB R46, R49, R48 ;  /* 0x00000030312e723e */ /* 0x000fc400000000ff */
[----:B------:R-:W-:Y:S01]  /*2ce0*/  F2FP.F16.F32.PACK_AB R47, R51, R50 ;  /* 0x00000032332f723e */ /* 0x000fe200000000ff */
[----:B------:R2:W-:Y:S01]  /*2cf0*/  STS.128 [R9+UR8], R36 ;  /* 0x0000002409007988 */ /* 0x0005e20008000c08 */
[----:B------:R-:W-:Y:S02]  /*2d00*/  F2FP.F16.F32.PACK_AB R53, R55, R54 ;  /* 0x000000363735723e */ /* 0x000fe400000000ff */
[----:B------:R-:W-:Y:S02]  /*2d10*/  F2FP.F16.F32.PACK_AB R60, R61, R60 ;  /* 0x0000003c3d3c723e */ /* 0x000fe400000000ff */
[----:B------:R-:W-:Y:S02]  /*2d20*/  LOP3.LUT R10, R0, 0x50, RZ, 0x3c, !PT ;  /* 0x00000050000a7812 */ /* 0x000fe400078e3cff */
[----:B------:R-:W-:Y:S02]  /*2d30*/  F2FP.F16.F32.PACK_AB R54, R57, R56 ;  /* 0x000000383936723e */ /* 0x000fe400000000ff */
[----:B------:R-:W-:Y:S01]  /*2d40*/  F2FP.F16.F32.PACK_AB R55, R59, R58 ;  /* 0x0000003a3b37723e */ /* 0x000fe200000000ff */
[----:B------:R2:W-:Y:S01]  /*2d50*/  STS.128 [R10+UR8], R44 ;  /* 0x0000002c0a007988 */ /* 0x0005e20008000c08 */
[----:B------:R-:W-:-:S02]  /*2d60*/  F2FP.F16.F32.PACK_AB R61, R63, R62 ;  /* 0x0000003e3f3d723e */ /* 0x000fc400000000ff */
[C---:B------:R-:W-:Y:S02]  /*2d70*/  LOP3.LUT R11, R0.reuse, 0x60, RZ, 0x3c, !PT ;  /* 0x00000060000b7812 */ /* 0x040fe400078e3cff */
[----:B------:R-:W-:Y:S02]  /*2d80*/  F2FP.F16.F32.PACK_AB R62, R65, R64 ;  /* 0x00000040413e723e */ /* 0x000fe400000000ff */
[----:B------:R-:W-:Y:S01]  /*2d90*/  F2FP.F16.F32.PACK_AB R63, R67, R66 ;  /* 0x00000042433f723e */ /* 0x000fe200000000ff */
[----:B------:R2:W-:Y:S01]  /*2da0*/  STS.128 [R11+UR8], R52 ;  /* 0x000000340b007988 */ /* 0x0005e20008000c08 */
[----:B------:R-:W-:-:S05]  /*2db0*/  LOP3.LUT R16, R0, 0x70, RZ, 0x3c, !PT ;  /* 0x0000007000107812 */ /* 0x000fca00078e3cff */
[----:B------:R2:W-:Y:S01]  /*2dc0*/  STS.128 [R16+UR8], R60 ;  /* 0x0000003c10007988 */ /* 0x0005e20008000c08 */
[----:B------:R3:W-:Y:S06]  /*2dd0*/  MEMBAR.ALL.CTA ;  /* 0x0000000000007992 */ /* 0x0007ec0000008000 */
[----:B---3--:R-:W3:Y:S02]  /*2de0*/  FENCE.VIEW.ASYNC.S ;  /* 0x00000000000073c6 */ /* 0x008ee40000000000 */
[----:B---3--:R-:W-:Y:S06]  /*2df0*/  BAR.SYNC.DEFER_BLOCKING 0x0 ;  /* 0x0000000000007b1d */ /* 0x008fec0000010000 */
[----:B------:R2:W-:Y:S01]  /*2e00*/  @UP1 UTMASTG.2D [UR8], [UR14] ;  /* 0x000000080e0013b5 */ /* 0x0005e20008008000 */
[----:B------:R0:W-:Y:S01]  /*2e10*/  UTMACMDFLUSH ;  /* 0x00000000000079b7 */ /* 0x0001e20000000000 */
[----:B------:R-:W-:-:S04]  /*2e20*/  DEPBAR.LE SB0, 0x0 ;  /* 0x000080000000791a */ /* 0x000fc80000000000 */
[----:B------:R-:W-:Y:S08]  /*2e30*/  BAR.SYNC.DEFER_BLOCKING 0x0 ;  /* 0x0000000000007b1d */ /* 0x000ff00000010000 */
[----:B------:R-:W-:Y:S06]  /*2e40*/  BAR.SYNC.DEFER_BLOCKING 0x0 ;  /* 0x0000000000007b1d */ /* 0x000fec0000010000 */
[----:B--2---:R-:W-:Y:S05]  /*2e50*/  @P2 BRA `(.L_x_75) ;  /* 0x0000000000a02947 */ /* 0x004fea0003800000 */
[----:B------:R-:W2:Y:S01]  /*2e60*/  S2UR UR5, SR_CgaCtaId ;  /* 0x00000000000579c3 */ /* 0x000ea20000008800 */
[----:B------:R-:W-:Y:S01]  /*2e70*/  NOP ;  /* 0x0000000000007918 */ /* 0x000fe20000000000 */
[----:B------:R-:W-:Y:S01]  /*2e80*/  UMOV UR4, 0x50 ;  /* 0x0000005000047882 */ /* 0x000fe20000000000 */
[----:B------:R-:W-:Y:S02]  /*2e90*/  IMAD.U32 R0, RZ, RZ, UR12 ;  /* 0x0000000cff007e24 */ /* 0x000fe4000f8e00ff */
[----:B------:R-:W-:Y:S02]  /*2ea0*/  IMAD.MOV.U32 R3, RZ, RZ, 0x3 ;  /* 0x00000003ff037424 */ /* 0x000fe400078e00ff */
[----:B------:R-:W-:Y:S01]  /*2eb0*/  IMAD.MOV.U32 R7, RZ, RZ, 0x1 ;  /* 0x00000001ff077424 */ /* 0x000fe200078e00ff */
[----:B------:R-:W-:-:S04]  /*2ec0*/  LOP3.LUT R0, R0, 0xffff, RZ, 0xc0, !PT ;  /* 0x0000ffff00007812 */ /* 0x000fc800078ec0ff */
[----:B------:R-:W-:-:S05]  /*2ed0*/  SHF.R.U32.HI R0, RZ, 0x5, R0 ;  /* 0x00000005ff007819 */ /* 0x000fca0000011600 */
[----:B------:R-:W-:Y:S01]  /*2ee0*/  VIADD R2, R0, 0x10 ;  /* 0x0000001000027836 */ /* 0x000fe20000000000 */
[----:B------:R-:W-:Y:S01]  /*2ef0*/  SHF.L.U32 R0, R3, R0, RZ ;  /* 0x0000000003007219 */ /* 0x000fe200000006ff */
[----:B--2---:R-:W-:-:S03]  /*2f00*/  ULEA UR6, UR5, UR4, 0x18 ;  /* 0x0000000405067291 */ /* 0x004fc6000f8ec0ff */
[----:B------:R-:W-:-:S04]  /*2f10*/  SHF.L.U32 R3, R7, R2, RZ ;  /* 0x0000000207037219 */ /* 0x000fc800000006ff */
[----:B------:R-:W-:Y:S02]  /*2f20*/  LOP3.LUT R0, R3, R0, RZ, 0xfc, !PT ;  /* 0x0000000003007212 */ /* 0x000fe400078efcff */
[----:B------:R-:W2:Y:S02]  /*2f30*/  LDS R5, [UR6] ;  /* 0x00000006ff057984 */ /* 0x000ea40008000800 */
[C---:B------:R-:W-:Y:S02]  /*2f40*/  LOP3.LUT R2, R0.reuse, 0xffff, RZ, 0xc0, !PT ;  /* 0x0000ffff00027812 */ /* 0x040fe400078ec0ff */
[----:B--2---:R-:W-:-:S04]  /*2f50*/  LOP3.LUT R3, R0, 0xffff, R5, 0x80, !PT ;  /* 0x0000ffff00037812 */ /* 0x004fc800078e8005 */
[----:B------:R-:W-:-:S13]  /*2f60*/  ISETP.NE.AND P0, PT, R3, R2, PT ;  /* 0x000000020300720c */ /* 0x000fda0003f05270 */
[----:B------:R-:W-:Y:S05]  /*2f70*/  @P0 BRA `(.L_x_76) ;  /* 0x0000000000500947 */ /* 0x000fea0003800000 */
[----:B------:R-:W-:Y:S02]  /*2f80*/  SHF.R.U32.HI R5, RZ, 0x10, R5 ;  /* 0x00000010ff057819 */ /* 0x000fe40000011605 */
[----:B------:R-:W-:-:S04]  /*2f90*/  SHF.R.U32.HI R2, RZ, 0x10, R0 ;  /* 0x00000010ff027819 */ /* 0x000fc80000011600 */
[----:B------:R-:W-:-:S04]  /*2fa0*/  LOP3.LUT R5, R5, R2, RZ, 0xc0, !PT ;  /* 0x0000000205057212 */ /* 0x000fc800078ec0ff */
[----:B------:R-:W-:-:S13]  /*2fb0*/  ISETP.NE.AND P0, PT, R5, R2, PT ;  /* 0x000000020500720c */ /* 0x000fda0003f05270 */
[----:B------:R-:W-:Y:S05]  /*2fc0*/  @P0 BRA `(.L_x_77) ;  /* 0x0000000000300947 */ /* 0x000fea0003800000 */
[----:B------:R-:W-:Y:S01]  /*2fd0*/  R2UR UR4, R0 ;  /* 0x00000000000472ca */ /* 0x000fe200000e0000 */
[----:B------:R-:W-:Y:S01]  /*2fe0*/  VOTEU.ANY UR5, UPT, PT ;  /* 0x0000000000057886 */ /* 0x000fe200038e0100 */
[----:B------:R-:W2:Y:S01]  /*2ff0*/  S2R R0, SR_LANEID ;  /* 0x0000000000007919 */ /* 0x000ea20000000000 */
[----:B------:R-:W-:-:S10]  /*3000*/  UFLO.U32 UR5, UR5 ;  /* 0x00000005000572bd */ /* 0x000fd400080e0000 */
[----:B------:R-:W-:-:S06]  /*3010*/  ULOP3.LUT UR4, URZ, UR4, URZ, 0x33, !UPT ;  /* 0x00000004ff047292 */ /* 0x000fcc000f8e33ff */
[----:B------:R-:W-:-:S04]  /*3020*/  IMAD.U32 R2, RZ, RZ, UR4 ;  /* 0x00000004ff027e24 */ /* 0x000fc8000f8e00ff */
[----:B------:R-:W3:Y:S02]  /*3030*/  REDUX UR7, R2 ;  /* 0x00000000020773c4 */ /* 0x000ee40000000000 */
[----:B------:R4:W-:Y:S01]  /*3040*/  UTCATOMSWS.AND URZ, UR4 ;  /* 0x0000000400ff79e3 */ /* 0x0009e20008000000 */
[----:B--2---:R-:W-:Y:S01]  /*3050*/  ISETP.EQ.U32.AND P0, PT, R0, UR5, PT ;  /* 0x0000000500007c0c */ /* 0x004fe2000bf02070 */
[----:B---3--:R-:W-:-:S12]  /*3060*/  IMAD.U32 R0, RZ, RZ, UR7 ;  /* 0x00000007ff007e24 */ /* 0x008fd8000f8e00ff */
[----:B------:R4:W-:Y:S01]  /*3070*/  @P0 ATOMS.AND RZ, [UR6], R0 ;  /* 0x00000000ffff098c */ /* 0x0009e2000a800006 */
[----:B------:R-:W-:Y:S05]  /*3080*/  BRA `(.L_x_75) ;  /* 0x0000000000147947 */ /* 0x000fea0003800000 */
.L_x_77:
[----:B------:R-:W-:-:S07]  /*3090*/  MOV R2, 0x30b0 ;  /* 0x000030b000027802 */ /* 0x000fce0000000f00 */
[----:B-1----:R-:W-:Y:S05]  /*30a0*/  CALL.REL.NOINC `($__internal_0_$__cuda_sm10x_tcgen05_guardrail_trap_col_being_dealloced_not_returned_by_alloc) ;  /* 0x0000000000447944 */ /* 0x002fea0003c00000 */
[----:B------:R-:W-:Y:S05]  /*30b0*/  BRA `(.L_x_75) ;  /* 0x0000000000087947 */ /* 0x000fea0003800000 */
.L_x_76:
[----:B------:R-:W-:-:S07]  /*30c0*/  MOV R2, 0x30e0 ;  /* 0x000030e000027802 */ /* 0x000fce0000000f00 */
[----:B-1----:R-:W-:Y:S05]  /*30d0*/  CALL.REL.NOINC `($__internal_2_$__cuda_sm10x_tcgen05_guardrail_trap_unallocated_columns_being_dealloced) ;  /* 0x0000000000507944 */ /* 0x002fea0003c00000 */
.L_x_75:
[----:B------:R-:W-:Y:S01]  /*30e0*/  NOP ;  /* 0x0000000000007918 */ /* 0x000fe20000000000 */
[----:B----4-:R-:W-:Y:S05]  /*30f0*/  EXIT ;  /* 0x000000000000794d */ /* 0x010fea0003800000 */
.L_x_60:
[----:B------:R-:W2:Y:S02]  /*3100*/  SYNCS.PHASECHK.TRANS64.TRYWAIT P0, [UR8+0x30000], RZ ;  /* 0x030000ffff0075a7 */ /* 0x000ea40008001108 */
[----:B--2---:R-:W-:Y:S05]  /*3110*/  @!P0 BRA `(.L_x_60) ;  /* 0xfffffffc00f88947 */ /* 0x004fea000383ffff */
[----:B------:R-:W-:Y:S05]  /*3120*/  BRA `(.L_x_78) ;  /* 0xffffffe800f87947 */ /* 0x000fea000383ffff */
.L_x_62:
[----:B------:R-:W2:Y:S02]  /*3130*/  SYNCS.PHASECHK.TRANS64.TRYWAIT P1, [UR8+0x30020], RZ ;  /* 0x030020ffff0075a7 */ /* 0x000ea40008021108 */
[----:B--2---:R-:W-:Y:S05]  /*3140*/  @!P1 BRA `(.L_x_62) ;  /* 0xfffffffc00f89947 */ /* 0x004fea000383ffff */
[----:B------:R-:W-:Y:S05]  /*3150*/  BRA `(.L_x_79) ;  /* 0xffffffec00e87947 */ /* 0x000fea000383ffff */
.L_x_63:
[----:B------:R-:W3:Y:S02]  /*3160*/  SYNCS.PHASECHK.TRANS64.TRYWAIT P0, [UR42+0x30000], R3 ;  /* 0x03000003ff0075a7 */ /* 0x000ee4000800112a */
[----:B---3--:R-:W-:Y:S05]  /*3170*/  @!P0 BRA `(.L_x_63) ;  /* 0xfffffffc00f88947 */ /* 0x008fea000383ffff */
[----:B------:R-:W-:Y:S05]  /*3180*/  BRA `(.L_x_80) ;  /* 0xfffffff000747947 */ /* 0x000fea000383ffff */
.L_x_65:
[----:B------:R-:W3:Y:S02]  /*3190*/  SYNCS.PHASECHK.TRANS64.TRYWAIT P0, [UR42+0x30020], R3 ;  /* 0x03002003ff0075a7 */ /* 0x000ee4000800112a */
[----:B---3--:R-:W-:Y:S05]  /*31a0*/  @!P0 BRA `(.L_x_65) ;  /* 0xfffffffc00f88947 */ /* 0x008fea000383ffff */
[----:B------:R-:W-:Y:S05]  /*31b0*/  BRA `(.L_x_81) ;  /* 0xfffffff4008c7947 */ /* 0x000fea000383ffff */
        .weak           $__internal_0_$__cuda_sm10x_tcgen05_guardrail_trap_col_being_dealloced_not_returned_by_alloc
        .type           $__internal_0_$__cuda_sm10x_tcgen05_guardrail_trap_col_being_dealloced_not_returned_by_alloc,@function
        .size           $__internal_0_$__cuda_sm10x_tcgen05_guardrail_trap_col_being_dealloced_not_returned_by_alloc,($__internal_1_$__cuda_sm10x_tcgen05_guardrail_trap_phase_invalid_during_alloc - $__internal_0_$__cuda_sm10x_tcgen05_guardrail_trap_col_being_dealloced_not_returned_by_alloc)
$__internal_0_$__cuda_sm10x_tcgen05_guardrail_trap_col_being_dealloced_not_returned_by_alloc:
[----:B------:R-:W-:Y:S05]  /*31c0*/  BPT.TRAP 0x1 ;  /* 0x000000040000795c */ /* 0x000fea0000300000 */
[----:B------:R-:W-:-:S04]  /*31d0*/  IMAD.MOV.U32 R3, RZ, RZ, 0x0 ;  /* 0x00000000ff037424 */ /* 0x000fc800078e00ff */
[----:B------:R-:W-:Y:S05]  /*31e0*/  RET.REL.NODEC R2 `(gluon_tcgen05) ;  /* 0xffffffcc02847950 */ /* 0x000fea0003c3ffff */
        .weak           $__internal_1_$__cuda_sm10x_tcgen05_guardrail_trap_phase_invalid_during_alloc
        .type           $__internal_1_$__cuda_sm10x_tcgen05_guardrail_trap_phase_invalid_during_alloc,@function
        .size           $__internal_1_$__cuda_sm10x_tcgen05_guardrail_trap_phase_invalid_during_alloc,($__internal_2_$__cuda_sm10x_tcgen05_guardrail_trap_unallocated_columns_being_dealloced - $__internal_1_$__cuda_sm10x_tcgen05_guardrail_trap_phase_invalid_during_alloc)
$__internal_1_$__cuda_sm10x_tcgen05_guardrail_trap_phase_invalid_during_alloc:
[----:B------:R-:W-:Y:S05]  /*31f0*/  BPT.TRAP 0x1 ;  /* 0x000000040000795c */ /* 0x000fea0000300000 */
[----:B------:R-:W-:-:S04]  /*3200*/  IMAD.MOV.U32 R3, RZ, RZ, 0x0 ;  /* 0x00000000ff037424 */ /* 0x000fc800078e00ff */
[----:B------:R-:W-:Y:S05]  /*3210*/  RET.REL.NODEC R2 `(gluon_tcgen05) ;  /* 0xffffffcc02787950 */ /* 0x000fea0003c3ffff */
        .weak           $__internal_2_$__cuda_sm10x_tcgen05_guardrail_trap_unallocated_columns_being_dealloced
        .type           $__internal_2_$__cuda_sm10x_tcgen05_guardrail_trap_unallocated_columns_being_dealloced,@function
        .size           $__internal_2_$__cuda_sm10x_tcgen05_guardrail_trap_unallocated_columns_being_dealloced,(.L_x_85 - $__internal_2_$__cuda_sm10x_tcgen05_guardrail_trap_unallocated_columns_being_dealloced)
$__internal_2_$__cuda_sm10x_tcgen05_guardrail_trap_unallocated_columns_being_dealloced:
[----:B------:R-:W-:Y:S05]  /*3220*/  BPT.TRAP 0x1 ;  /* 0x000000040000795c */ /* 0x000fea0000300000 */
[----:B------:R-:W-:-:S04]  /*3230*/  IMAD.MOV.U32 R3, RZ, RZ, 0x0 ;  /* 0x00000000ff037424 */ /* 0x000fc800078e00ff */
[----:B------:R-:W-:Y:S05]  /*3240*/  RET.REL.NODEC R2 `(gluon_tcgen05) ;  /* 0xffffffcc026c7950 */ /* 0x000fea0003c3ffff */
.L_x_82:
[----:B------:R-:W-:-:S00]  /*3250*/  BRA `(.L_x_82) ;  /* 0xfffffffc00fc7947 */ /* 0x000fc0000383ffff */
[----:B------:R-:W-:-:S00]  /*3260*/  NOP ;  /* 0x0000000000007918 */ /* 0x000fc00000000000 */
        /* <DEDUP_REMOVED lines=9> */
.L_x_85:


//--------------------- .nv.shared.gluon_tcgen05  --------------------------
	.section	.nv.shared.gluon_tcgen05,"aw",@nobits
	.sectionflags	@""
	.align	16
	.zero		1024


//--------------------- .nv.shared.reserved.0     --------------------------
	.section	.nv.shared.reserved.0,"aw",@nobits
	.align	8
	.weak		__nv_reservedSMEM_offset_0_alias
	.size		__nv_reservedSMEM_offset_0_alias, 0, 64
	.other		__nv_reservedSMEM_offset_0_alias,@"STO_CUDA_RESERVED_SHARED STV_DEFAULT"
__nv_reservedSMEM_offset_0_alias:
	.zero		0
.nv.shared.reserved.0:
	.zero		64
	.weak		__nv_reservedSMEM_allocation_phase
	.type		__nv_reservedSMEM_allocation_phase,@object
	.size		__nv_reservedSMEM_allocation_phase,(.L_0 - __nv_reservedSMEM_allocation_phase)
__nv_reservedSMEM_allocation_phase:
	.zero		1
.L_0:
	.zero		7
	.weak		__nv_reservedSMEM_devtool_atexit_pc
	.type		__nv_reservedSMEM_devtool_atexit_pc,@object
	.size		__nv_reservedSMEM_devtool_atexit_pc,(__nv_reservedSMEM_allocation_mask - __nv_reservedSMEM_devtool_atexit_pc)
__nv_reservedSMEM_devtool_atexit_pc:
	.zero		8
	.weak		__nv_reservedSMEM_allocation_mask
	.type		__nv_reservedSMEM_allocation_mask,@object
	.size		__nv_reservedSMEM_allocation_mask,(.L_2 - __nv_reservedSMEM_allocation_mask)
__nv_reservedSMEM_allocation_mask:
	.zero		4
.L_2:


//--------------------- .nv.constant0.gluon_tcgen05 --------------------------
	.section	.nv.constant0.gluon_tcgen05,"a",@progbits
	.sectionflags	@""
	.align	4
.nv.constant0.gluon_tcgen05:
	.zero		976


//--------------------- SYMBOLS --------------------------

	.type		.nv.reservedSmem.offset0,@object
	.size		.nv.reservedSmem.offset0,0x4
	.type		.nv.reservedSmem.cap,@object
	.size		.nv.reservedSmem.cap,0x4
